def matmul_kernel(
    a_ptr,
    b_ptr,
    c_ptr,
    M,
    N,
    K,
    stride_am,
    stride_ak,
    stride_bk,
    stride_bn,
    stride_cm,
    stride_cn,
    BLOCK_M: tl.constexpr,
    BLOCK_N: tl.constexpr,
    BLOCK_K: tl.constexpr,
    GROUP_M: tl.constexpr,
):
    pid = tl.program_id(axis=0)
    num_pid_m = tl.cdiv(M, BLOCK_M)
    num_pid_n = tl.cdiv(N, BLOCK_N)
    num_pid_in_group = GROUP_M * num_pid_n
    group_id = pid // num_pid_in_group
    first_pid_m = group_id * GROUP_M
    group_size_m = min(num_pid_m - first_pid_m, GROUP_M)
    pid_m = first_pid_m + ((pid % num_pid_in_group) % group_size_m)
    pid_n = (pid % num_pid_in_group) // group_size_m

    offs_am = (pid_m * BLOCK_M + tl.arange(0, BLOCK_M)) % M
    offs_bn = (pid_n * BLOCK_N + tl.arange(0, BLOCK_N)) % N
    offs_k = tl.arange(0, BLOCK_K)
    a_ptrs = a_ptr + offs_am[:, None] * stride_am + offs_k[None, :] * stride_ak
    b_ptrs = b_ptr + offs_k[:, None] * stride_bk + offs_bn[None, :] * stride_bn

    acc = tl.zeros((BLOCK_M, BLOCK_N), dtype=tl.float32)
    for kk in range(0, tl.cdiv(K, BLOCK_K)):
        a = tl.load(a_ptrs, mask=offs_k[None, :] < K - kk * BLOCK_K, other=0.0)
        b = tl.load(b_ptrs, mask=offs_k[:, None] < K - kk * BLOCK_K, other=0.0)
        acc = tl.dot(a, b, acc)
        a_ptrs += BLOCK_K * stride_ak
        b_ptrs += BLOCK_K * stride_bk

    c = acc.to(c_ptr.dtype.element_ty)
    offs_cm = pid_m * BLOCK_M + tl.arange(0, BLOCK_M)
    offs_cn = pid_n * BLOCK_N + tl.arange(0, BLOCK_N)
    c_ptrs = c_ptr + offs_cm[:, None] * stride_cm + offs_cn[None, :] * stride_cn
    mask = (offs_cm[:, None] < M) & (offs_cn[None, :] < N)
    tl.store(c_ptrs, c, mask=mask)

# config = {"BLOCK_K": 128, "BLOCK_M": 64, "BLOCK_N": 64, "GROUP_M": 8, "arch": "sm_90", "dtype": "fp8e5m2", "num_ctas": 1, "num_stages": 3, "num_warps": 8}
# arch = sm_90


// ===== COMPILED SASS (sm_90a) =====

	.target	sm_90a

	.elftype	@"ET_EXEC"


//--------------------- .note.nv.tkinfo           --------------------------
	.section	.note.nv.tkinfo,"",@"SHT_NOTE"
	.sectionflags	@"SHF_NOTE_NV_TKINFO"
	.tkinfo
        /*0018*/ 	.word	0x00000002
        /*0030*/ 	.string	""
        /*0030*/ 	.string	"ptxas"
        /*0030*/ 	.string	"Cuda compilation tools, release 13.0, V13.0.88"
        /*0030*/ 	.string	"Build cuda_13.0.r13.0/compiler.36424714_0"
        /*0030*/ 	.string	"-v  -suppress-debug-info  -lineinfo  -arch sm_90a "



//--------------------- .note.nv.cuinfo           --------------------------
	.section	.note.nv.cuinfo,"",@"SHT_NOTE"
	.sectionflags	@"SHF_NOTE_NV_CUINFO"
        /*0018*/ 	.short	0x0002
        /*001a*/ 	.short	0x005a
        /*001c*/ 	.short	0x0082
	.zero		2


//--------------------- .nv.info                  --------------------------
	.section	.nv.info,"",@"SHT_CUDA_INFO"
	.align	4


	//----- nvinfo : EIATTR_REGCOUNT
	.align		4
        /*0000*/ 	.byte	0x04, 0x2f
        /*0002*/ 	.short	(.L_1 - .L_0)
	.align		4
.L_0:
        /*0004*/ 	.word	index@(matmul_kernel)
        /*0008*/ 	.word	0x000000f9


	//----- nvinfo : EIATTR_FRAME_SIZE
	.align		4
.L_1:
        /*000c*/ 	.byte	0x04, 0x11
        /*000e*/ 	.short	(.L_3 - .L_2)
	.align		4
.L_2:
        /*0010*/ 	.word	index@(matmul_kernel)
        /*0014*/ 	.word	0x00000000


	//----- nvinfo : EIATTR_MIN_STACK_SIZE
	.align		4
.L_3:
        /*0018*/ 	.byte	0x04, 0x12
        /*001a*/ 	.short	(.L_5 - .L_4)
	.align		4
.L_4:
        /*001c*/ 	.word	index@(matmul_kernel)
        /*0020*/ 	.word	0x00000000
.L_5:


//--------------------- .nv.compat                --------------------------
	.section	.nv.compat,"",@"SHT_CUDA_COMPAT_INFO"
	.align	4
        /*0000*/ 	.byte	0x02, 0x09, 0x01, 0x00, 0x02, 0x02, 0x04, 0x00, 0x02, 0x05, 0x05, 0x00, 0x03, 0x07, 0x01, 0x01
        /*0010*/ 	.byte	0x02, 0x03, 0x00, 0x00, 0x02, 0x06, 0x01, 0x00, 0x04, 0x0b, 0x08, 0x00, 0x00, 0x00, 0x00, 0x00
        /*0020*/ 	.byte	0x00, 0x00, 0x00, 0x00


//--------------------- .nv.info.matmul_kernel    --------------------------
	.section	.nv.info.matmul_kernel,"",@"SHT_CUDA_INFO"
	.sectionflags	@""
	.align	4


	//----- nvinfo : EIATTR_CUDA_API_VERSION
	.align		4
        /*0000*/ 	.byte	0x04, 0x37
        /*0002*/ 	.short	(.L_7 - .L_6)
.L_6:
        /*0004*/ 	.word	0x00000082


	//----- nvinfo : EIATTR_KPARAM_INFO
	.align		4
.L_7:
        /*0008*/ 	.byte	0x04, 0x17
        /*000a*/ 	.short	(.L_9 - .L_8)
.L_8:
        /*000c*/ 	.word	0x00000000
        /*0010*/ 	.short	0x000d
        /*0012*/ 	.short	0x0048
        /*0014*/ 	.byte	0x00, 0xf4, 0x21, 0x00


	//----- nvinfo : EIATTR_KPARAM_INFO
	.align		4
.L_9:
        /*0018*/ 	.byte	0x04, 0x17
        /*001a*/ 	.short	(.L_11 - .L_10)
.L_10:
        /*001c*/ 	.word	0x00000000
        /*0020*/ 	.short	0x000c
        /*0022*/ 	.short	0x0040
        /*0024*/ 	.byte	0x00, 0xf4, 0x21, 0x00


	//----- nvinfo : EIATTR_KPARAM_INFO
	.align		4
.L_11:
        /*0028*/ 	.byte	0x04, 0x17
        /*002a*/ 	.short	(.L_13 - .L_12)
.L_12:
        /*002c*/ 	.word	0x00000000
        /*0030*/ 	.short	0x000b
        /*0032*/ 	.short	0x0038
        /*0034*/ 	.byte	0x00, 0xf0, 0x11, 0x00


	//----- nvinfo : EIATTR_KPARAM_INFO
	.align		4
.L_13:
        /*0038*/ 	.byte	0x04, 0x17
        /*003a*/ 	.short	(.L_15 - .L_14)
.L_14:
        /*003c*/ 	.word	0x00000000
        /*0040*/ 	.short	0x000a
        /*0042*/ 	.short	0x0034
        /*0044*/ 	.byte	0x00, 0xf0, 0x11, 0x00


	//----- nvinfo : EIATTR_KPARAM_INFO
	.align		4
.L_15:
        /*0048*/ 	.byte	0x04, 0x17
        /*004a*/ 	.short	(.L_17 - .L_16)
.L_16:
        /*004c*/ 	.word	0x00000000
        /*0050*/ 	.short	0x0009
        /*0052*/ 	.short	0x0030
        /*0054*/ 	.byte	0x00, 0xf0, 0x11, 0x00


	//----- nvinfo : EIATTR_KPARAM_INFO
	.align		4
.L_17:
        /*0058*/ 	.byte	0x04, 0x17
        /*005a*/ 	.short	(.L_19 - .L_18)
.L_18:
        /*005c*/ 	.word	0x00000000
        /*0060*/ 	.short	0x0008
        /*0062*/ 	.short	0x002c
        /*0064*/ 	.byte	0x00, 0xf0, 0x11, 0x00


	//----- nvinfo : EIATTR_KPARAM_INFO
	.align		4
.L_19:
        /*0068*/ 	.byte	0x04, 0x17
        /*006a*/ 	.short	(.L_21 - .L_20)
.L_20:
        /*006c*/ 	.word	0x00000000
        /*0070*/ 	.short	0x0007
        /*0072*/ 	.short	0x0028
        /*0074*/ 	.byte	0x00, 0xf0, 0x11, 0x00


	//----- nvinfo : EIATTR_KPARAM_INFO
	.align		4
.L_21:
        /*0078*/ 	.byte	0x04, 0x17
        /*007a*/ 	.short	(.L_23 - .L_22)
.L_22:
        /*007c*/ 	.word	0x00000000
        /*0080*/ 	.short	0x0006
        /*0082*/ 	.short	0x0024
        /*0084*/ 	.byte	0x00, 0xf0, 0x11, 0x00


	//----- nvinfo : EIATTR_KPARAM_INFO
	.align		4
.L_23:
        /*0088*/ 	.byte	0x04, 0x17
        /*008a*/ 	.short	(.L_25 - .L_24)
.L_24:
        /*008c*/ 	.word	0x00000000
        /*0090*/ 	.short	0x0005
        /*0092*/ 	.short	0x0020
        /*0094*/ 	.byte	0x00, 0xf0, 0x11, 0x00


	//----- nvinfo : EIATTR_KPARAM_INFO
	.align		4
.L_25:
        /*0098*/ 	.byte	0x04, 0x17
        /*009a*/ 	.short	(.L_27 - .L_26)
.L_26:
        /*009c*/ 	.word	0x00000000
        /*00a0*/ 	.short	0x0004
        /*00a2*/ 	.short	0x001c
        /*00a4*/ 	.byte	0x00, 0xf0, 0x11, 0x00


	//----- nvinfo : EIATTR_KPARAM_INFO
	.align		4
.L_27:
        /*00a8*/ 	.byte	0x04, 0x17
        /*00aa*/ 	.short	(.L_29 - .L_28)
.L_28:
        /*00ac*/ 	.word	0x00000000
        /*00b0*/ 	.short	0x0003
        /*00b2*/ 	.short	0x0018
        /*00b4*/ 	.byte	0x00, 0xf0, 0x11, 0x00


	//----- nvinfo : EIATTR_KPARAM_INFO
	.align		4
.L_29:
        /*00b8*/ 	.byte	0x04, 0x17
        /*00ba*/ 	.short	(.L_31 - .L_30)
.L_30:
        /*00bc*/ 	.word	0x00000000
        /*00c0*/ 	.short	0x0002
        /*00c2*/ 	.short	0x0010
        /*00c4*/ 	.byte	0x00, 0xf4, 0x21, 0x00


	//----- nvinfo : EIATTR_KPARAM_INFO
	.align		4
.L_31:
        /*00c8*/ 	.byte	0x04, 0x17
        /*00ca*/ 	.short	(.L_33 - .L_32)
.L_32:
        /*00cc*/ 	.word	0x00000000
        /*00d0*/ 	.short	0x0001
        /*00d2*/ 	.short	0x0008
        /*00d4*/ 	.byte	0x00, 0xf4, 0x21, 0x00


	//----- nvinfo : EIATTR_KPARAM_INFO
	.align		4
.L_33:
        /*00d8*/ 	.byte	0x04, 0x17
        /*00da*/ 	.short	(.L_35 - .L_34)
.L_34:
        /*00dc*/ 	.word	0x00000000
        /*00e0*/ 	.short	0x0000
        /*00e2*/ 	.short	0x0000
        /*00e4*/ 	.byte	0x00, 0xf4, 0x21, 0x00


	//----- nvinfo : EIATTR_SPARSE_MMA_MASK
	.align		4
.L_35:
        /*00e8*/ 	.byte	0x03, 0x50
        /*00ea*/ 	.short	0x0000


	//----- nvinfo : EIATTR_MAXREG_COUNT
	.align		4
        /*00ec*/ 	.byte	0x03, 0x1b
        /*00ee*/ 	.short	0x00ff


	//----- nvinfo : EIATTR_NUM_BARRIERS
	.align		4
        /*00f0*/ 	.byte	0x02, 0x4c
        /*00f2*/ 	.byte	0x01
	.zero		1


	//----- nvinfo : EIATTR_MERCURY_ISA_VERSION
	.align		4
        /*00f4*/ 	.byte	0x03, 0x5f
        /*00f6*/ 	.short	0x0101


	//----- nvinfo : EIATTR_EXIT_INSTR_OFFSETS
	.align		4
        /*00f8*/ 	.byte	0x04, 0x1c
        /*00fa*/ 	.short	(.L_37 - .L_36)


	//   ....[0]....
.L_36:
        /*00fc*/ 	.word	0x00005e00


	//   ....[1]....
        /*0100*/ 	.word	0x00005e20


	//----- nvinfo : EIATTR_REQNTID
	.align		4
.L_37:
        /*0104*/ 	.byte	0x04, 0x10
        /*0106*/ 	.short	(.L_39 - .L_38)
.L_38:
        /*0108*/ 	.word	0x00000100
        /*010c*/ 	.word	0x00000001
        /*0110*/ 	.word	0x00000001


	//----- nvinfo : EIATTR_CBANK_PARAM_SIZE
	.align		4
.L_39:
        /*0114*/ 	.byte	0x03, 0x19
        /*0116*/ 	.short	0x0050


	//----- nvinfo : EIATTR_PARAM_CBANK
	.align		4
        /*0118*/ 	.byte	0x04, 0x0a
        /*011a*/ 	.short	(.L_41 - .L_40)
	.align		4
.L_40:
        /*011c*/ 	.word	index@(.nv.constant0.matmul_kernel)
        /*0120*/ 	.short	0x0210
        /*0122*/ 	.short	0x0050


	//----- nvinfo : EIATTR_SW_WAR
	.align		4
.L_41:
        /*0124*/ 	.byte	0x04, 0x36
        /*0126*/ 	.short	(.L_43 - .L_42)
.L_42:
        /*0128*/ 	.word	0x00000008
.L_43:


//--------------------- .nv.callgraph             --------------------------
	.section	.nv.callgraph,"",@"SHT_CUDA_CALLGRAPH"
	.align	4
	.sectionentsize	8
	.align		4
        /*0000*/ 	.word	0x00000000
	.align		4
        /*0004*/ 	.word	0xffffffff
	.align		4
        /*0008*/ 	.word	0x00000000
	.align		4
        /*000c*/ 	.word	0xfffffffe
	.align		4
        /*0010*/ 	.word	0x00000000
	.align		4
        /*0014*/ 	.word	0xfffffffd
	.align		4
        /*0018*/ 	.word	0x00000000
	.align		4
        /*001c*/ 	.word	0xfffffffc


//--------------------- .text.matmul_kernel       --------------------------
	.section	.text.matmul_kernel,"ax",@progbits
	.align	128
        .global         matmul_kernel
        .type           matmul_kernel,@function
        .size           matmul_kernel,(.L_x_3 - matmul_kernel)
        .other          matmul_kernel,@"STO_CUDA_ENTRY STV_DEFAULT"
matmul_kernel:
.text.matmul_kernel:
[----:B------:R-:W0:Y:S08]  /*0000*/  LDC R1, c[0x0][0x28] ;  /* 0x00000a00ff017b82 */ /* 0x000e300000000800 */
[----:B------:R-:W1:Y:S01]  /*0010*/  LDC.64 R56, c[0x0][0x228] ;  /* 0x00008a00ff387b82 */ /* 0x000e620000000a00 */
[----:B------:R-:W2:Y:S01]  /*0020*/  S2R R5, SR_CTAID.X ;  /* 0x0000000000057919 */ /* 0x000ea20000002500 */
[----:B------:R-:W-:Y:S01]  /*0030*/  ULDC UR20, c[0x0][0x230] ;  /* 0x00008c0000147ab9 */ /* 0x000fe20000000800 */
[----:B------:R-:W-:Y:S01]  /*0040*/  UMOV UR58, 0x400 ;  /* 0x00000400003a7882 */ /* 0x000fe20000000000 */
[----:B------:R-:W-:Y:S01]  /*0050*/  UIADD3 UR20, UR20, 0x7f, URZ ;  /* 0x0000007f14147890 */ /* 0x000fe2000fffe03f */
[----:B------:R-:W-:Y:S01]  /*0060*/  CS2R R24, SRZ ;  /* 0x0000000000187805 */ /* 0x000fe2000001ff00 */
[----:B------:R-:W-:Y:S01]  /*0070*/  ULDC.64 UR38, c[0x0][0x208] ;  /* 0x0000820000267ab9 */ /* 0x000fe20000000a00 */
[----:B------:R-:W-:Y:S01]  /*0080*/  CS2R R26, SRZ ;  /* 0x00000000001a7805 */ /* 0x000fe2000001ff00 */
[----:B------:R-:W3:Y:S01]  /*0090*/  S2UR UR4, SR_CgaCtaId ;  /* 0x00000000000479c3 */ /* 0x000ee20000008800 */
[----:B------:R-:W-:Y:S01]  /*00a0*/  UISETP.GE.AND UP0, UPT, UR20, 0x80, UPT ;  /* 0x000000801400788c */ /* 0x000fe2000bf06270 */
[----:B------:R-:W-:-:S02]  /*00b0*/  CS2R R28, SRZ ;  /* 0x00000000001c7805 */ /* 0x000fc4000001ff00 */
[----:B------:R-:W-:Y:S02]  /*00c0*/  CS2R R30, SRZ ;  /* 0x00000000001e7805 */ /* 0x000fe4000001ff00 */
[----:B------:R-:W-:Y:S02]  /*00d0*/  CS2R R32, SRZ ;  /* 0x0000000000207805 */ /* 0x000fe4000001ff00 */
[----:B------:R-:W-:Y:S02]  /*00e0*/  CS2R R34, SRZ ;  /* 0x0000000000227805 */ /* 0x000fe4000001ff00 */
[----:B------:R-:W-:Y:S02]  /*00f0*/  CS2R R36, SRZ ;  /* 0x0000000000247805 */ /* 0x000fe4000001ff00 */
[----:B------:R-:W-:Y:S01]  /*0100*/  CS2R R38, SRZ ;  /* 0x0000000000267805 */ /* 0x000fe2000001ff00 */
[----:B-1----:R-:W-:-:S05]  /*0110*/  VIADD R0, R57, 0x3f ;  /* 0x0000003f39007836 */ /* 0x002fca0000000000 */
[----:B------:R-:W-:Y:S01]  /*0120*/  SHF.R.S32.HI R3, RZ, 0x1f, R0 ;  /* 0x0000001fff037819 */ /* 0x000fe20000011400 */
[----:B---3--:R-:W-:-:S03]  /*0130*/  ULEA UR58, UR4, UR58, 0x18 ;  /* 0x0000003a043a7291 */ /* 0x008fc6000f8ec03f */
[----:B------:R-:W-:Y:S02]  /*0140*/  LEA.HI R3, R3, R0, RZ, 0x6 ;  /* 0x0000000003037211 */ /* 0x000fe400078f30ff */
[----:B--2---:R-:W-:Y:S02]  /*0150*/  IABS R8, R5 ;  /* 0x0000000500087213 */ /* 0x004fe40000000000 */
[----:B------:R-:W-:-:S05]  /*0160*/  SHF.R.S32.HI R3, RZ, 0x6, R3 ;  /* 0x00000006ff037819 */ /* 0x000fca0000011403 */
[----:B------:R-:W-:-:S05]  /*0170*/  IMAD.SHL.U32 R4, R3, 0x8, RZ ;  /* 0x0000000803047824 */ /* 0x000fca00078e00ff */
[-C--:B------:R-:W-:Y:S02]  /*0180*/  IABS R7, R4.reuse ;  /* 0x0000000400077213 */ /* 0x080fe40000000000 */
[----:B------:R-:W-:Y:S02]  /*0190*/  IABS R10, R4 ;  /* 0x00000004000a7213 */ /* 0x000fe40000000000 */
[----:B------:R-:W1:Y:S08]  /*01a0*/  I2F.RP R0, R7 ;  /* 0x0000000700007306 */ /* 0x000e700000209400 */
[----:B-1----:R-:W1:Y:S02]  /*01b0*/  MUFU.RCP R0, R0 ;  /* 0x0000000000007308 */ /* 0x002e640000001000 */
[----:B-1----:R-:W-:-:S02]  /*01c0*/  VIADD R2, R0, 0xffffffe ;  /* 0x0ffffffe00027836 */ /* 0x002fc40000000000 */
[----:B------:R-:W-:-:S04]  /*01d0*/  IMAD.MOV R0, RZ, RZ, -R10 ;  /* 0x000000ffff007224 */ /* 0x000fc800078e0a0a */
[----:B------:R1:W2:Y:S02]  /*01e0*/  F2I.FTZ.U32.TRUNC.NTZ R3, R2 ;  /* 0x0000000200037305 */ /* 0x0002a4000021f000 */
[----:B-1----:R-:W-:Y:S02]  /*01f0*/  IMAD.MOV.U32 R2, RZ, RZ, RZ ;  /* 0x000000ffff027224 */ /* 0x002fe400078e00ff */
[----:B--2---:R-:W-:-:S04]  /*0200*/  IMAD.MOV R6, RZ, RZ, -R3 ;  /* 0x000000ffff067224 */ /* 0x004fc800078e0a03 */
[----:B------:R-:W-:Y:S02]  /*0210*/  IMAD R9, R6, R7, RZ ;  /* 0x0000000706097224 */ /* 0x000fe400078e02ff */
[----:B------:R-:W-:Y:S02]  /*0220*/  IMAD.MOV.U32 R6, RZ, RZ, R8 ;  /* 0x000000ffff067224 */ /* 0x000fe400078e0008 */
[----:B------:R-:W-:-:S06]  /*0230*/  IMAD.HI.U32 R3, R3, R9, R2 ;  /* 0x0000000903037227 */ /* 0x000fcc00078e0002 */
[----:B------:R-:W-:-:S04]  /*0240*/  IMAD.HI.U32 R3, R3, R6, RZ ;  /* 0x0000000603037227 */ /* 0x000fc800078e00ff */
[----:B------:R-:W-:-:S05]  /*0250*/  IMAD R0, R3, R0, R6 ;  /* 0x0000000003007224 */ /* 0x000fca00078e0206 */
[----:B------:R-:W-:-:S13]  /*0260*/  ISETP.GT.U32.AND P1, PT, R7, R0, PT ;  /* 0x000000000700720c */ /* 0x000fda0003f24070 */
[----:B------:R-:W-:Y:S02]  /*0270*/  @!P1 IMAD.IADD R0, R0, 0x1, -R7 ;  /* 0x0000000100009824 */ /* 0x000fe400078e0a07 */
[----:B------:R-:W-:Y:S01]  /*0280*/  @!P1 VIADD R3, R3, 0x1 ;  /* 0x0000000103039836 */ /* 0x000fe20000000000 */
[----:B------:R-:W-:Y:S02]  /*0290*/  ISETP.NE.AND P1, PT, R4, RZ, PT ;  /* 0x000000ff0400720c */ /* 0x000fe40003f25270 */
[----:B------:R-:W-:Y:S02]  /*02a0*/  ISETP.GE.U32.AND P0, PT, R0, R7, PT ;  /* 0x000000070000720c */ /* 0x000fe40003f06070 */
[----:B------:R-:W-:-:S04]  /*02b0*/  LOP3.LUT R0, R5, R4, RZ, 0x3c, !PT ;  /* 0x0000000405007212 */ /* 0x000fc800078e3cff */
[----:B------:R-:W-:Y:S01]  /*02c0*/  ISETP.GE.AND P2, PT, R0, RZ, PT ;  /* 0x000000ff0000720c */ /* 0x000fe20003f46270 */
[----:B------:R-:W-:-:S06]  /*02d0*/  VIADD R0, R56, 0x3f ;  /* 0x0000003f38007836 */ /* 0x000fcc0000000000 */
[----:B------:R-:W-:-:S04]  /*02e0*/  @P0 VIADD R3, R3, 0x1 ;  /* 0x0000000103030836 */ /* 0x000fc80000000000 */
[----:B------:R-:W-:Y:S01]  /*02f0*/  IMAD.MOV.U32 R2, RZ, RZ, R3 ;  /* 0x000000ffff027224 */ /* 0x000fe200078e0003 */
[----:B------:R-:W-:-:S03]  /*0300*/  SHF.R.S32.HI R3, RZ, 0x1f, R0 ;  /* 0x0000001fff037819 */ /* 0x000fc60000011400 */
[----:B------:R-:W-:Y:S01]  /*0310*/  @!P2 IMAD.MOV R2, RZ, RZ, -R2 ;  /* 0x000000ffff02a224 */ /* 0x000fe200078e0a02 */
[----:B------:R-:W-:Y:S02]  /*0320*/  @!P1 LOP3.LUT R2, RZ, R4, RZ, 0x33, !PT ;  /* 0x00000004ff029212 */ /* 0x000fe400078e33ff */
[----:B------:R-:W-:-:S03]  /*0330*/  LEA.HI R3, R3, R0, RZ, 0x6 ;  /* 0x0000000003037211 */ /* 0x000fc600078f30ff */
[----:B------:R-:W-:Y:S02]  /*0340*/  IMAD.SHL.U32 R12, R2, 0x8, RZ ;  /* 0x00000008020c7824 */ /* 0x000fe400078e00ff */
[----:B------:R-:W-:-:S03]  /*0350*/  IMAD.MOV R2, RZ, RZ, -R2 ;  /* 0x000000ffff027224 */ /* 0x000fc600078e0a02 */
[----:B------:R-:W-:Y:S01]  /*0360*/  LEA.HI.SX32 R3, R3, -R12, 0x1a ;  /* 0x8000000c03037211 */ /* 0x000fe200078fd2ff */
[----:B------:R-:W-:-:S03]  /*0370*/  IMAD R13, R4, R2, R5 ;  /* 0x00000002040d7224 */ /* 0x000fc600078e0205 */
[----:B------:R-:W-:Y:S02]  /*0380*/  VIMNMX R14, R3, 0x8, PT ;  /* 0x00000008030e7848 */ /* 0x000fe40003fe0100 */
[----:B------:R-:W-:Y:S02]  /*0390*/  IABS R9, R13 ;  /* 0x0000000d00097213 */ /* 0x000fe40000000000 */
[-C--:B------:R-:W-:Y:S02]  /*03a0*/  IABS R7, R14.reuse ;  /* 0x0000000e00077213 */ /* 0x080fe40000000000 */
[----:B------:R-:W-:Y:S02]  /*03b0*/  IABS R4, R14 ;  /* 0x0000000e00047213 */ /* 0x000fe40000000000 */
[----:B------:R-:W1:Y:S08]  /*03c0*/  I2F.RP R0, R7 ;  /* 0x0000000700007306 */ /* 0x000e700000209400 */
[----:B-1----:R-:W1:Y:S02]  /*03d0*/  MUFU.RCP R0, R0 ;  /* 0x0000000000007308 */ /* 0x002e640000001000 */
[----:B-1----:R-:W-:-:S02]  /*03e0*/  VIADD R3, R0, 0xffffffe ;  /* 0x0ffffffe00037836 */ /* 0x002fc40000000000 */
[----:B------:R-:W-:Y:S01]  /*03f0*/  IMAD.MOV R0, RZ, RZ, -R4 ;  /* 0x000000ffff007224 */ /* 0x000fe200078e0a04 */
[----:B------:R-:W-:-:S03]  /*0400*/  LOP3.LUT R4, R13, R14, RZ, 0x3c, !PT ;  /* 0x0000000e0d047212 */ /* 0x000fc600078e3cff */
[----:B------:R-:W1:Y:S01]  /*0410*/  F2I.FTZ.U32.TRUNC.NTZ R3, R3 ;  /* 0x0000000300037305 */ /* 0x000e62000021f000 */
[----:B------:R-:W-:Y:S01]  /*0420*/  ISETP.GE.AND P2, PT, R4, RZ, PT ;  /* 0x000000ff0400720c */ /* 0x000fe20003f46270 */
[----:B-1----:R-:W-:-:S04]  /*0430*/  IMAD.MOV R6, RZ, RZ, -R3 ;  /* 0x000000ffff067224 */ /* 0x002fc800078e0a03 */
[----:B------:R-:W-:Y:S02]  /*0440*/  IMAD.MOV.U32 R2, RZ, RZ, R6 ;  /* 0x000000ffff027224 */ /* 0x000fe400078e0006 */
[----:B------:R-:W1:Y:S02]  /*0450*/  S2R R6, SR_TID.X ;  /* 0x0000000000067919 */ /* 0x000e640000002100 */
[----:B------:R-:W-:Y:S02]  /*0460*/  IMAD R5, R2, R7, RZ ;  /* 0x0000000702057224 */ /* 0x000fe400078e02ff */
[----:B------:R-:W-:-:S04]  /*0470*/  IMAD.MOV.U32 R2, RZ, RZ, RZ ;  /* 0x000000ffff027224 */ /* 0x000fc800078e00ff */
[----:B------:R-:W-:-:S06]  /*0480*/  IMAD.HI.U32 R2, R3, R5, R2 ;  /* 0x0000000503027227 */ /* 0x000fcc00078e0002 */
[----:B------:R-:W-:-:S04]  /*0490*/  IMAD.HI.U32 R2, R2, R9, RZ ;  /* 0x0000000902027227 */ /* 0x000fc800078e00ff */
[----:B------:R-:W-:-:S05]  /*04a0*/  IMAD R0, R2, R0, R9 ;  /* 0x0000000002007224 */ /* 0x000fca00078e0209 */
[----:B------:R-:W-:Y:S01]  /*04b0*/  ISETP.GT.U32.AND P1, PT, R7, R0, PT ;  /* 0x000000000700720c */ /* 0x000fe20003f24070 */
[C---:B-1----:R-:W-:Y:S01]  /*04c0*/  IMAD.SHL.U32 R3, R6.reuse, 0x4, RZ ;  /* 0x0000000406037824 */ /* 0x042fe200078e00ff */
[----:B------:R-:W-:Y:S02]  /*04d0*/  SHF.R.S32.HI R5, RZ, 0x5, R6 ;  /* 0x00000005ff057819 */ /* 0x000fe40000011406 */
[----:B------:R-:W-:-:S09]  /*04e0*/  LOP3.LUT R9, R6, 0x80, RZ, 0xc0, !PT ;  /* 0x0000008006097812 */ /* 0x000fd200078ec0ff */
[----:B------:R-:W-:Y:S01]  /*04f0*/  @!P1 IMAD.IADD R0, R0, 0x1, -R7 ;  /* 0x0000000100009824 */ /* 0x000fe200078e0a07 */
[----:B------:R-:W-:Y:S01]  /*0500*/  SGXT R5, R5, 0x1 ;  /* 0x000000010505781a */ /* 0x000fe20000000200 */
[----:B------:R-:W-:Y:S01]  /*0510*/  @!P1 VIADD R2, R2, 0x1 ;  /* 0x0000000102029836 */ /* 0x000fe20000000000 */
[----:B------:R-:W-:Y:S02]  /*0520*/  ISETP.NE.AND P1, PT, R14, RZ, PT ;  /* 0x000000ff0e00720c */ /* 0x000fe40003f25270 */
[----:B------:R-:W-:Y:S01]  /*0530*/  ISETP.GE.U32.AND P0, PT, R0, R7, PT ;  /* 0x000000070000720c */ /* 0x000fe20003f06070 */
[----:B------:R-:W-:Y:S01]  /*0540*/  IMAD.SHL.U32 R0, R6, 0x8, RZ ;  /* 0x0000000806007824 */ /* 0x000fe200078e00ff */
[--C-:B------:R-:W-:Y:S02]  /*0550*/  SHF.R.S32.HI R7, RZ, 0x3, R6.reuse ;  /* 0x00000003ff077819 */ /* 0x100fe40000011406 */
[----:B------:R-:W-:Y:S02]  /*0560*/  SHF.R.S32.HI R11, RZ, 0x4, R6 ;  /* 0x00000004ff0b7819 */ /* 0x000fe40000011406 */
[----:B------:R-:W-:-:S02]  /*0570*/  LOP3.LUT R0, R0, 0x38, RZ, 0xc0, !PT ;  /* 0x0000003800007812 */ /* 0x000fc400078ec0ff */
[----:B------:R-:W-:Y:S02]  /*0580*/  LOP3.LUT R5, R5, 0x804, RZ, 0xc0, !PT ;  /* 0x0000080405057812 */ /* 0x000fe400078ec0ff */
[----:B------:R-:W-:Y:S01]  /*0590*/  LOP3.LUT R10, R0, 0x180, R3, 0xf8, !PT ;  /* 0x00000180000a7812 */ /* 0x000fe200078ef803 */
[----:B------:R-:W-:Y:S01]  /*05a0*/  IMAD.SHL.U32 R3, R6, 0x40, RZ ;  /* 0x0000004006037824 */ /* 0x000fe200078e00ff */
[----:B------:R-:W-:Y:S01]  /*05b0*/  SHF.R.U32.HI R8, RZ, 0x1, R9 ;  /* 0x00000001ff087819 */ /* 0x000fe20000011609 */
[----:B------:R-:W-:Y:S01]  /*05c0*/  @P0 VIADD R2, R2, 0x1 ;  /* 0x0000000102020836 */ /* 0x000fe20000000000 */
[----:B------:R-:W-:Y:S01]  /*05d0*/  PLOP3.LUT P0, PT, PT, PT, UP0, 0x80, 0x0 ;  /* 0x000000000000781c */ /* 0x000fe20003f0f008 */
[----:B------:R-:W-:Y:S01]  /*05e0*/  IMAD.SHL.U32 R0, R6, 0x2, RZ ;  /* 0x0000000206007824 */ /* 0x000fe200078e00ff */
[----:B------:R-:W-:Y:S01]  /*05f0*/  LOP3.LUT R4, R3, 0x40, RZ, 0xc0, !PT ;  /* 0x0000004003047812 */ /* 0x000fe200078ec0ff */
[----:B------:R-:W-:Y:S01]  /*0600*/  @!P2 IMAD.MOV R2, RZ, RZ, -R2 ;  /* 0x000000ffff02a224 */ /* 0x000fe200078e0a02 */
[----:B------:R-:W-:-:S02]  /*0610*/  @!P1 LOP3.LUT R2, RZ, R14, RZ, 0x33, !PT ;  /* 0x0000000eff029212 */ /* 0x000fc400078e33ff */
[----:B------:R-:W-:Y:S01]  /*0620*/  SGXT R3, R7, 0x1 ;  /* 0x000000010703781a */ /* 0x000fe20000000200 */
[----:B------:R-:W-:Y:S01]  /*0630*/  IMAD R4, R9, 0x4, R4 ;  /* 0x0000000409047824 */ /* 0x000fe200078e0204 */
[----:B------:R-:W-:Y:S01]  /*0640*/  SGXT R7, R11, 0x1 ;  /* 0x000000010b07781a */ /* 0x000fe20000000200 */
[----:B------:R-:W-:Y:S01]  /*0650*/  IMAD.MOV R11, RZ, RZ, -R2 ;  /* 0x000000ffff0b7224 */ /* 0x000fe200078e0a02 */
[----:B------:R-:W-:Y:S01]  /*0660*/  LOP3.LUT R5, R5, 0xbc, R0, 0x78, !PT ;  /* 0x000000bc05057812 */ /* 0x000fe200078e7800 */
[----:B------:R-:W-:Y:S01]  /*0670*/  IMAD.SHL.U32 R2, R2, 0x40, RZ ;  /* 0x0000004002027824 */ /* 0x000fe200078e00ff */
[----:B------:R-:W-:Y:S01]  /*0680*/  LOP3.LUT R3, R8, 0x440, R3, 0x78, !PT ;  /* 0x0000044008037812 */ /* 0x000fe200078e7803 */
[----:B------:R-:W-:Y:S01]  /*0690*/  IMAD R0, R14, R11, R13 ;  /* 0x0000000b0e007224 */ /* 0x000fe200078e020d */
[----:B------:R-:W-:Y:S01]  /*06a0*/  LOP3.LUT R10, R10, 0x804, R7, 0xf8, !PT ;  /* 0x000008040a0a7812 */ /* 0x000fe200078ef807 */
[----:B------:R-:W-:Y:S01]  /*06b0*/  IMAD.IADD R5, R4, 0x1, R5 ;  /* 0x0000000104057824 */ /* 0x000fe200078e0205 */
[----:B------:R-:W-:Y:S01]  /*06c0*/  LOP3.LUT R118, R6, 0x3f, RZ, 0xc0, !PT ;  /* 0x0000003f06767812 */ /* 0x000fe200078ec0ff */
[----:B------:R-:W-:Y:S01]  /*06d0*/  IMAD.IADD R7, R12, 0x1, R0 ;  /* 0x000000010c077824 */ /* 0x000fe200078e0200 */
[----:B------:R-:W-:-:S02]  /*06e0*/  LOP3.LUT R4, R10, R3, RZ, 0xfc, !PT ;  /* 0x000000030a047212 */ /* 0x000fc400078efcff */
[----:B------:R-:W-:Y:S01]  /*06f0*/  SHF.R.U32.HI R3, RZ, 0x6, R6 ;  /* 0x00000006ff037819 */ /* 0x000fe20000011606 */
[----:B------:R-:W-:Y:S01]  /*0700*/  IMAD R0, R7, 0x40, R118 ;  /* 0x0000004007007824 */ /* 0x000fe200078e0276 */
[C---:B------:R-:W-:Y:S02]  /*0710*/  LEA.HI R98, R6.reuse, 0xc, RZ, 0x1a ;  /* 0x0000000c06627811 */ /* 0x040fe400078fd0ff */
[C---:B------:R-:W-:Y:S02]  /*0720*/  LEA.HI R54, R6.reuse, 0x1c, RZ, 0x1a ;  /* 0x0000001c06367811 */ /* 0x040fe400078fd0ff */
[C---:B------:R-:W-:Y:S02]  /*0730*/  LEA.HI R52, R6.reuse, 0x2c, RZ, 0x1a ;  /* 0x0000002c06347811 */ /* 0x040fe400078fd0ff */
[----:B------:R-:W-:Y:S02]  /*0740*/  LEA.HI R50, R6, 0x3c, RZ, 0x1a ;  /* 0x0000003c06327811 */ /* 0x000fe400078fd0ff */
[----:B------:R-:W-:Y:S01]  /*0750*/  SGXT.U32 R3, R3, 0x2 ;  /* 0x000000020303781a */ /* 0x000fe20000000000 */
[----:B0-----:R-:W-:Y:S06]  /*0760*/  @!P0 BRA `(.L_x_0) ;  /* 0x0000004800d88947 */ /* 0x001fec0003800000 */
[----:B------:R-:W-:Y:S01]  /*0770*/  IABS R15, R56 ;  /* 0x00000038000f7213 */ /* 0x000fe20000000000 */
[----:B------:R-:W-:Y:S01]  /*0780*/  ULDC UR23, c[0x0][0x240] ;  /* 0x0000900000177ab9 */ /* 0x000fe20000000800 */
[----:B------:R-:W-:Y:S01]  /*0790*/  IABS R8, R57 ;  /* 0x0000003900087213 */ /* 0x000fe20000000000 */
[----:B------:R-:W-:Y:S01]  /*07a0*/  ULDC.64 UR16, c[0x0][0x218] ;  /* 0x0000860000107ab9 */ /* 0x000fe20000000a00 */
[----:B------:R-:W0:Y:S01]  /*07b0*/  I2F.RP R12, R15 ;  /* 0x0000000f000c7306 */ /* 0x000e220000209400 */
[----:B------:R-:W-:Y:S01]  /*07c0*/  IABS R14, R0 ;  /* 0x00000000000e7213 */ /* 0x000fe20000000000 */
[----:B------:R-:W-:Y:S01]  /*07d0*/  ULDC UR24, c[0x0][0x234] ;  /* 0x00008d0000187ab9 */ /* 0x000fe20000000800 */
[----:B------:R-:W-:Y:S01]  /*07e0*/  LEA.HI R20, R9, R2, RZ, 0x19 ;  /* 0x0000000209147211 */ /* 0x000fe200078fc8ff */
[----:B------:R-:W-:Y:S01]  /*07f0*/  USHF.R.S32.HI UR21, URZ, 0x1f, UR20 ;  /* 0x0000001f3f157899 */ /* 0x000fe20008011414 */
[----:B------:R-:W-:Y:S01]  /*0800*/  ISETP.GE.AND P4, PT, R0, RZ, PT ;  /* 0x000000ff0000720c */ /* 0x000fe20003f86270 */
[----:B------:R-:W-:Y:S01]  /*0810*/  ULDC.64 UR18, c[0x0][0x210] ;  /* 0x0000840000127ab9 */ /* 0x000fe20000000a00 */
[----:B------:R-:W-:Y:S01]  /*0820*/  IABS R77, R20 ;  /* 0x00000014004d7213 */ /* 0x000fe20000000000 */
[----:B------:R-:W1:Y:S01]  /*0830*/  I2F.RP R7, R8 ;  /* 0x0000000800077306 */ /* 0x000e620000209400 */
[C---:B------:R-:W-:Y:S01]  /*0840*/  VIADD R18, R20.reuse, 0x36 ;  /* 0x0000003614127836 */ /* 0x040fe20000000000 */
[----:B------:R-:W-:Y:S01]  /*0850*/  SHF.R.U32.HI R75, RZ, 0x5, R6 ;  /* 0x00000005ff4b7819 */ /* 0x000fe20000011606 */
[C---:B------:R-:W-:Y:S01]  /*0860*/  VIADD R16, R20.reuse, 0x38 ;  /* 0x0000003814107836 */ /* 0x040fe20000000000 */
[----:B------:R-:W-:Y:S01]  /*0870*/  ULEA.HI UR21, UR21, UR20, URZ, 0x7 ;  /* 0x0000001415157291 */ /* 0x000fe2000f8f383f */
[C---:B------:R-:W-:Y:S01]  /*0880*/  VIADD R22, R20.reuse, 0x34 ;  /* 0x0000003414167836 */ /* 0x040fe20000000000 */
[----:B------:R-:W-:Y:S01]  /*0890*/  IABS R19, R18 ;  /* 0x0000001200137213 */ /* 0x000fe20000000000 */
[C---:B------:R-:W-:Y:S01]  /*08a0*/  VIADD R24, R20.reuse, 0x30 ;  /* 0x0000003014187836 */ /* 0x040fe20000000000 */
[----:B0-----:R-:W0:Y:S01]  /*08b0*/  MUFU.RCP R12, R12 ;  /* 0x0000000c000c7308 */ /* 0x001e220000001000 */
[C---:B------:R-:W-:Y:S01]  /*08c0*/  VIADD R26, R20.reuse, 0x24 ;  /* 0x00000024141a7836 */ /* 0x040fe20000000000 */
[----:B------:R-:W-:Y:S01]  /*08d0*/  IABS R21, R22 ;  /* 0x0000001600157213 */ /* 0x000fe20000000000 */
[C---:B------:R-:W-:Y:S01]  /*08e0*/  VIADD R28, R20.reuse, 0x14 ;  /* 0x00000014141c7836 */ /* 0x040fe20000000000 */
[----:B------:R-:W-:Y:S01]  /*08f0*/  IABS R25, R24 ;  /* 0x0000001800197213 */ /* 0x000fe20000000000 */
[C---:B------:R-:W-:Y:S01]  /*0900*/  VIADD R30, R20.reuse, 0x12 ;  /* 0x00000012141e7836 */ /* 0x040fe20000000000 */
[----:B------:R-:W-:Y:S01]  /*0910*/  IABS R37, R26 ;  /* 0x0000001a00257213 */ /* 0x000fe20000000000 */
[C---:B------:R-:W-:Y:S01]  /*0920*/  VIADD R32, R20.reuse, 0x10 ;  /* 0x0000001014207836 */ /* 0x040fe20000000000 */
[----:B-1----:R-:W-:Y:S01]  /*0930*/  MUFU.RCP R7, R7 ;  /* 0x0000000700077308 */ /* 0x002fe20000001000 */
[----:B------:R-:W-:Y:S01]  /*0940*/  IABS R53, R28 ;  /* 0x0000001c00357213 */ /* 0x000fe20000000000 */
[C---:B------:R-:W-:Y:S01]  /*0950*/  VIADD R34, R20.reuse, 0xe ;  /* 0x0000000e14227836 */ /* 0x040fe20000000000 */
[----:B------:R-:W-:Y:S01]  /*0960*/  IABS R55, R30 ;  /* 0x0000001e00377213 */ /* 0x000fe20000000000 */
[C---:B------:R-:W-:Y:S01]  /*0970*/  VIADD R36, R20.reuse, 0xc ;  /* 0x0000000c14247836 */ /* 0x040fe20000000000 */
[----:B------:R-:W-:Y:S01]  /*0980*/  IABS R59, R32 ;  /* 0x00000020003b7213 */ /* 0x000fe20000000000 */
[----:B------:R-:W-:Y:S01]  /*0990*/  VIADD R38, R20, 0xa ;  /* 0x0000000a14267836 */ /* 0x000fe20000000000 */
[----:B------:R-:W-:Y:S01]  /*09a0*/  IABS R61, R34 ;  /* 0x00000022003d7213 */ /* 0x000fe20000000000 */
[----:B------:R-:W-:Y:S01]  /*09b0*/  USHF.R.S32.HI UR60, URZ, 0x7, UR21 ;  /* 0x000000073f3c7899 */ /* 0x000fe20008011415 */
[----:B0-----:R-:W-:Y:S01]  /*09c0*/  VIADD R13, R12, 0xffffffe ;  /* 0x0ffffffe0c0d7836 */ /* 0x001fe20000000000 */
[----:B------:R-:W-:Y:S01]  /*09d0*/  IABS R63, R36 ;  /* 0x00000024003f7213 */ /* 0x000fe20000000000 */
[----:B------:R-:W-:Y:S01]  /*09e0*/  ULDC UR22, c[0x0][0x23c] ;  /* 0x00008f0000167ab9 */ /* 0x000fe20000000800 */
[----:B------:R-:W-:Y:S01]  /*09f0*/  IABS R65, R38 ;  /* 0x0000002600417213 */ /* 0x000fe20000000000 */
[----:B------:R-:W0:Y:S01]  /*0a00*/  F2I.FTZ.U32.TRUNC.NTZ R11, R13 ;  /* 0x0000000d000b7305 */ /* 0x000e22000021f000 */
[----:B------:R-:W-:Y:S01]  /*0a10*/  R2UR UR4, R75 ;  /* 0x000000004b0472ca */ /* 0x000fe200000e0000 */
[----:B------:R-:W-:Y:S01]  /*0a20*/  USHF.L.U32 UR61, UR22, 0x7, URZ ;  /* 0x00000007163d7899 */ /* 0x000fe2000800063f */
[C---:B------:R-:W-:Y:S01]  /*0a30*/  LEA.HI R96, R6.reuse, 0x7c, RZ, 0x1a ;  /* 0x0000007c06607811 */ /* 0x040fe200078fd0ff */
[----:B------:R-:W-:Y:S01]  /*0a40*/  ULDC UR59, c[0x0][0x230] ;  /* 0x00008c00003b7ab9 */ /* 0x000fe20000000800 */
[----:B------:R-:W-:-:S02]  /*0a50*/  LEA.HI R94, R6, 0x6c, RZ, 0x1a ;  /* 0x0000006c065e7811 */ /* 0x000fc400078fd0ff */
[C---:B------:R-:W-:Y:S02]  /*0a60*/  LEA.HI R92, R6.reuse, 0x5c, RZ, 0x1a ;  /* 0x0000005c065c7811 */ /* 0x040fe400078fd0ff */
[----:B------:R-:W-:Y:S02]  /*0a70*/  LEA.HI R90, R6, 0x4c, RZ, 0x1a ;  /* 0x0000004c065a7811 */ /* 0x000fe400078fd0ff */
[C---:B------:R-:W-:Y:S02]  /*0a80*/  LOP3.LUT R88, R3.reuse, 0x78, RZ, 0xfc, !PT ;  /* 0x0000007803587812 */ /* 0x040fe400078efcff */
[C---:B------:R-:W-:Y:S01]  /*0a90*/  LOP3.LUT R86, R3.reuse, 0x74, RZ, 0xfc, !PT ;  /* 0x0000007403567812 */ /* 0x040fe200078efcff */
[----:B0-----:R-:W-:Y:S01]  /*0aa0*/  IMAD.MOV R10, RZ, RZ, -R11 ;  /* 0x000000ffff0a7224 */ /* 0x001fe200078e0a0b */
[C---:B------:R-:W-:Y:S02]  /*0ab0*/  LOP3.LUT R84, R3.reuse, 0x70, RZ, 0xfc, !PT ;  /* 0x0000007003547812 */ /* 0x040fe400078efcff */
[C---:B------:R-:W-:Y:S01]  /*0ac0*/  LOP3.LUT R82, R3.reuse, 0x68, RZ, 0xfc, !PT ;  /* 0x0000006803527812 */ /* 0x040fe200078efcff */
[----:B------:R-:W-:Y:S01]  /*0ad0*/  IMAD R17, R10, R15, RZ ;  /* 0x0000000f0a117224 */ /* 0x000fe200078e02ff */
[C---:B------:R-:W-:Y:S01]  /*0ae0*/  LOP3.LUT R80, R3.reuse, 0x64, RZ, 0xfc, !PT ;  /* 0x0000006403507812 */ /* 0x040fe200078efcff */
[----:B------:R-:W-:Y:S01]  /*0af0*/  IMAD.MOV.U32 R10, RZ, RZ, RZ ;  /* 0x000000ffff0a7224 */ /* 0x000fe200078e00ff */
[----:B------:R-:W-:-:S02]  /*0b00*/  LOP3.LUT R78, R3, 0x60, RZ, 0xfc, !PT ;  /* 0x00000060034e7812 */ /* 0x000fc400078efcff */
[----:B------:R-:W-:Y:S01]  /*0b10*/  LOP3.LUT R76, R3, 0x58, RZ, 0xfc, !PT ;  /* 0x00000058034c7812 */ /* 0x000fe200078efcff */
[----:B------:R-:W-:Y:S01]  /*0b20*/  IMAD.HI.U32 R12, R11, R17, R10 ;  /* 0x000000110b0c7227 */ /* 0x000fe200078e000a */
[----:B------:R-:W-:Y:S02]  /*0b30*/  IABS R17, R16 ;  /* 0x0000001000117213 */ /* 0x000fe40000000000 */
[----:B------:R-:W-:Y:S01]  /*0b40*/  LOP3.LUT R74, R3, 0x54, RZ, 0xfc, !PT ;  /* 0x00000054034a7812 */ /* 0x000fe200078efcff */
[----:B------:R-:W-:Y:S01]  /*0b50*/  VIADD R10, R7, 0xffffffe ;  /* 0x0ffffffe070a7836 */ /* 0x000fe20000000000 */
[C---:B------:R-:W-:Y:S01]  /*0b60*/  LOP3.LUT R72, R3.reuse, 0x50, RZ, 0xfc, !PT ;  /* 0x0000005003487812 */ /* 0x040fe200078efcff */
[----:B------:R-:W-:Y:S01]  /*0b70*/  IMAD.HI.U32 R12, R12, R14, RZ ;  /* 0x0000000e0c0c7227 */ /* 0x000fe200078e00ff */
[C---:B------:R-:W-:Y:S01]  /*0b80*/  LOP3.LUT R70, R3.reuse, 0x48, RZ, 0xfc, !PT ;  /* 0x0000004803467812 */ /* 0x040fe200078efcff */
[----:B------:R0:W1:Y:S01]  /*0b90*/  F2I.FTZ.U32.TRUNC.NTZ R11, R10 ;  /* 0x0000000a000b7305 */ /* 0x000062000021f000 */
[C---:B------:R-:W-:Y:S01]  /*0ba0*/  LOP3.LUT R68, R3.reuse, 0x44, RZ, 0xfc, !PT ;  /* 0x0000004403447812 */ /* 0x040fe200078efcff */
[----:B------:R-:W-:Y:S01]  /*0bb0*/  IMAD.MOV R12, RZ, RZ, -R12 ;  /* 0x000000ffff0c7224 */ /* 0x000fe200078e0a0c */
[C---:B------:R-:W-:Y:S01]  /*0bc0*/  LOP3.LUT R66, R3.reuse, 0x40, RZ, 0xfc, !PT ;  /* 0x0000004003427812 */ /* 0x040fe200078efcff */
[----:B------:R-:W-:Y:S01]  /*0bd0*/  VIADD R7, R20, 0x3e ;  /* 0x0000003e14077836 */ /* 0x000fe20000000000 */
[----:B------:R-:W-:Y:S01]  /*0be0*/  LOP3.LUT R64, R3, 0x38, RZ, 0xfc, !PT ;  /* 0x0000003803407812 */ /* 0x000fe200078efcff */
[----:B------:R-:W-:Y:S01]  /*0bf0*/  IMAD R14, R15, R12, R14 ;  /* 0x0000000c0f0e7224 */ /* 0x000fe200078e020e */
[----:B------:R-:W-:Y:S01]  /*0c00*/  LOP3.LUT R62, R3, 0x34, RZ, 0xfc, !PT ;  /* 0x00000034033e7812 */ /* 0x000fe200078efcff */
[----:B0-----:R-:W-:Y:S01]  /*0c10*/  IMAD.MOV.U32 R10, RZ, RZ, RZ ;  /* 0x000000ffff0a7224 */ /* 0x001fe200078e00ff */
[----:B------:R-:W-:-:S02]  /*0c20*/  IABS R12, R7 ;  /* 0x00000007000c7213 */ /* 0x000fc40000000000 */
[----:B------:R-:W-:Y:S02]  /*0c30*/  ISETP.GT.U32.AND P0, PT, R15, R14, PT ;  /* 0x0000000e0f00720c */ /* 0x000fe40003f04070 */
[----:B------:R-:W-:Y:S01]  /*0c40*/  ISETP.GE.AND P6, PT, R7, RZ, PT ;  /* 0x000000ff0700720c */ /* 0x000fe20003fc6270 */
[--C-:B-1----:R-:W-:Y:S01]  /*0c50*/  IMAD.MOV R13, RZ, RZ, -R11.reuse ;  /* 0x000000ffff0d7224 */ /* 0x102fe200078e0a0b */
[C---:B------:R-:W-:Y:S01]  /*0c60*/  LOP3.LUT R60, R3.reuse, 0x30, RZ, 0xfc, !PT ;  /* 0x00000030033c7812 */ /* 0x040fe200078efcff */
[----:B------:R-:W-:Y:S01]  /*0c70*/  VIADD R7, R20, 0x3a ;  /* 0x0000003a14077836 */ /* 0x000fe20000000000 */
[----:B------:R-:W-:Y:S01]  /*0c80*/  LOP3.LUT R58, R3, 0x28, RZ, 0xfc, !PT ;  /* 0x00000028033a7812 */ /* 0x000fe200078efcff */
[----:B------:R-:W-:Y:S01]  /*0c90*/  IMAD R13, R13, R8, RZ ;  /* 0x000000080d0d7224 */ /* 0x000fe200078e02ff */
[----:B------:R-:W-:Y:S02]  /*0ca0*/  LOP3.LUT R100, R3, 0x20, RZ, 0xfc, !PT ;  /* 0x0000002003647812 */ /* 0x000fe400078efcff */
[----:B------:R-:W-:Y:S01]  /*0cb0*/  ISETP.GE.AND P2, PT, R7, RZ, PT ;  /* 0x000000ff0700720c */ /* 0x000fe20003f46270 */
[----:B------:R-:W-:Y:S01]  /*0cc0*/  IMAD.HI.U32 R10, R11, R13, R10 ;  /* 0x0000000d0b0a7227 */ /* 0x000fe200078e000a */
[----:B------:R-:W-:-:S02]  /*0cd0*/  LOP3.LUT R102, R3, 0x18, RZ, 0xfc, !PT ;  /* 0x0000001803667812 */ /* 0x000fc400078efcff */
[C---:B------:R-:W-:Y:S01]  /*0ce0*/  LOP3.LUT R104, R3.reuse, 0x14, RZ, 0xfc, !PT ;  /* 0x0000001403687812 */ /* 0x040fe200078efcff */
[----:B------:R-:W-:Y:S01]  /*0cf0*/  @!P0 IMAD.IADD R14, R14, 0x1, -R15 ;  /* 0x000000010e0e8824 */ /* 0x000fe200078e0a0f */
[C---:B------:R-:W-:Y:S01]  /*0d00*/  LOP3.LUT R106, R3.reuse, 0x10, RZ, 0xfc, !PT ;  /* 0x00000010036a7812 */ /* 0x040fe200078efcff */
[----:B------:R-:W-:Y:S01]  /*0d10*/  IMAD.MOV.U32 R13, RZ, RZ, R12 ;  /* 0x000000ffff0d7224 */ /* 0x000fe200078e000c */
[----:B------:R-:W-:Y:S01]  /*0d20*/  LOP3.LUT R108, R3, 0x8, RZ, 0xfc, !PT ;  /* 0x00000008036c7812 */ /* 0x000fe200078efcff */
[----:B------:R-:W-:Y:S01]  /*0d30*/  VIADD R12, R20, 0x3c ;  /* 0x0000003c140c7836 */ /* 0x000fe20000000000 */
[----:B------:R-:W-:Y:S01]  /*0d40*/  ISETP.GT.U32.AND P0, PT, R15, R14, PT ;  /* 0x0000000e0f00720c */ /* 0x000fe20003f04070 */
[----:B------:R-:W-:Y:S01]  /*0d50*/  IMAD.HI.U32 R11, R10, R13, RZ ;  /* 0x0000000d0a0b7227 */ /* 0x000fe200078e00ff */
[----:B------:R-:W-:Y:S02]  /*0d60*/  LOP3.LUT R114, R3, 0x4, RZ, 0xfc, !PT ;  /* 0x0000000403727812 */ /* 0x000fe400078efcff */
[----:B------:R-:W-:Y:S01]  /*0d70*/  ISETP.GE.AND P1, PT, R12, RZ, PT ;  /* 0x000000ff0c00720c */ /* 0x000fe20003f26270 */
[----:B------:R-:W-:Y:S01]  /*0d80*/  IMAD.MOV R11, RZ, RZ, -R11 ;  /* 0x000000ffff0b7224 */ /* 0x000fe200078e0a0b */
[----:B------:R-:W-:-:S03]  /*0d90*/  IABS R12, R12 ;  /* 0x0000000c000c7213 */ /* 0x000fc60000000000 */
[----:B------:R-:W-:Y:S02]  /*0da0*/  IMAD R11, R8, R11, R13 ;  /* 0x0000000b080b7224 */ /* 0x000fe400078e020d */
[----:B------:R-:W-:Y:S02]  /*0db0*/  IMAD.MOV.U32 R13, RZ, RZ, R12 ;  /* 0x000000ffff0d7224 */ /* 0x000fe400078e000c */
[----:B------:R-:W-:Y:S01]  /*0dc0*/  @!P0 IMAD.IADD R14, R14, 0x1, -R15 ;  /* 0x000000010e0e8824 */ /* 0x000fe200078e0a0f */
[----:B------:R-:W-:Y:S02]  /*0dd0*/  ISETP.GT.U32.AND P3, PT, R8, R11, PT ;  /* 0x0000000b0800720c */ /* 0x000fe40003f64070 */
[----:B------:R-:W-:Y:S01]  /*0de0*/  IABS R15, R7 ;  /* 0x00000007000f7213 */ /* 0x000fe20000000000 */
[----:B------:R-:W-:Y:S01]  /*0df0*/  IMAD.HI.U32 R7, R10, R13, RZ ;  /* 0x0000000d0a077227 */ /* 0x000fe200078e00ff */
[----:B------:R-:W-:-:S03]  /*0e00*/  ISETP.NE.AND P0, PT, R56, RZ, PT ;  /* 0x000000ff3800720c */ /* 0x000fc60003f05270 */
[----:B------:R-:W-:Y:S02]  /*0e10*/  IMAD.MOV R7, RZ, RZ, -R7 ;  /* 0x000000ffff077224 */ /* 0x000fe400078e0a07 */
[----:B------:R-:W-:-:S04]  /*0e20*/  IMAD.HI.U32 R12, R10, R15, RZ ;  /* 0x0000000f0a0c7227 */ /* 0x000fc800078e00ff */
[C---:B------:R-:W-:Y:S02]  /*0e30*/  IMAD R13, R8.reuse, R7, R13 ;  /* 0x00000007080d7224 */ /* 0x040fe400078e020d */
[----:B------:R-:W-:Y:S02]  /*0e40*/  IMAD.MOV.U32 R7, RZ, RZ, R14 ;  /* 0x000000ffff077224 */ /* 0x000fe400078e000e */
[----:B------:R-:W-:Y:S01]  /*0e50*/  IMAD.MOV R14, RZ, RZ, -R12 ;  /* 0x000000ffff0e7224 */ /* 0x000fe200078e0a0c */
[C---:B------:R-:W-:Y:S01]  /*0e60*/  ISETP.GT.U32.AND P5, PT, R8.reuse, R13, PT ;  /* 0x0000000d0800720c */ /* 0x040fe20003fa4070 */
[----:B------:R-:W-:Y:S02]  /*0e70*/  @!P3 IMAD.IADD R11, R11, 0x1, -R8 ;  /* 0x000000010b0bb824 */ /* 0x000fe400078e0a08 */
[C---:B------:R-:W-:Y:S02]  /*0e80*/  IMAD R15, R8.reuse, R14, R15 ;  /* 0x0000000e080f7224 */ /* 0x040fe400078e020f */
[----:B------:R-:W-:Y:S01]  /*0e90*/  @!P4 IMAD.MOV R7, RZ, RZ, -R7 ;  /* 0x000000ffff07c224 */ /* 0x000fe200078e0a07 */
[----:B------:R-:W-:Y:S01]  /*0ea0*/  ISETP.GT.U32.AND P4, PT, R8, R11, PT ;  /* 0x0000000b0800720c */ /* 0x000fe20003f84070 */
[----:B------:R-:W-:Y:S01]  /*0eb0*/  IMAD.HI.U32 R14, R10, R19, RZ ;  /* 0x000000130a0e7227 */ /* 0x000fe200078e00ff */
[----:B------:R-:W-:-:S02]  /*0ec0*/  ISETP.GT.U32.AND P3, PT, R8, R15, PT ;  /* 0x0000000f0800720c */ /* 0x000fc40003f64070 */
[----:B------:R-:W-:Y:S01]  /*0ed0*/  @!P0 LOP3.LUT R7, RZ, R56, RZ, 0x33, !PT ;  /* 0x00000038ff078212 */ /* 0x000fe200078e33ff */
[----:B------:R-:W-:Y:S01]  /*0ee0*/  IMAD.MOV R14, RZ, RZ, -R14 ;  /* 0x000000ffff0e7224 */ /* 0x000fe200078e0a0e */
[----:B------:R-:W-:Y:S01]  /*0ef0*/  ISETP.GE.AND P0, PT, R16, RZ, PT ;  /* 0x000000ff1000720c */ /* 0x000fe20003f06270 */
[----:B------:R-:W-:Y:S01]  /*0f00*/  IMAD.HI.U32 R12, R10, R17, RZ ;  /* 0x000000110a0c7227 */ /* 0x000fe200078e00ff */
[----:B------:R-:W-:-:S03]  /*0f10*/  LOP3.LUT R56, R3, 0x24, RZ, 0xfc, !PT ;  /* 0x0000002403387812 */ /* 0x000fc600078efcff */
[C---:B------:R-:W-:Y:S02]  /*0f20*/  IMAD R19, R8.reuse, R14, R19 ;  /* 0x0000000e08137224 */ /* 0x040fe400078e0213 */
[--C-:B------:R-:W-:Y:S02]  /*0f30*/  @!P4 IMAD.IADD R11, R11, 0x1, -R8.reuse ;  /* 0x000000010b0bc824 */ /* 0x100fe400078e0a08 */
[----:B------:R-:W-:Y:S02]  /*0f40*/  @!P3 IMAD.IADD R15, R15, 0x1, -R8 ;  /* 0x000000010f0fb824 */ /* 0x000fe400078e0a08 */
[----:B------:R-:W-:Y:S02]  /*0f50*/  IMAD.MOV R12, RZ, RZ, -R12 ;  /* 0x000000ffff0c7224 */ /* 0x000fe400078e0a0c */
[----:B------:R-:W-:Y:S01]  /*0f60*/  @!P6 IMAD.MOV R11, RZ, RZ, -R11 ;  /* 0x000000ffff0be224 */ /* 0x000fe200078e0a0b */
[C---:B------:R-:W-:Y:S01]  /*0f70*/  ISETP.GT.U32.AND P6, PT, R8.reuse, R19, PT ;  /* 0x000000130800720c */ /* 0x040fe20003fc4070 */
[C---:B------:R-:W-:Y:S01]  /*0f80*/  IMAD R17, R8.reuse, R12, R17 ;  /* 0x0000000c08117224 */ /* 0x040fe200078e0211 */
[----:B------:R-:W-:Y:S01]  /*0f90*/  ISETP.GT.U32.AND P3, PT, R8, R15, PT ;  /* 0x0000000f0800720c */ /* 0x000fe20003f64070 */
[----:B------:R-:W-:-:S02]  /*0fa0*/  VIADD R16, R20, 0x32 ;  /* 0x0000003214107836 */ /* 0x000fc40000000000 */
[----:B------:R-:W-:Y:S01]  /*0fb0*/  IMAD.HI.U32 R12, R10, R21, RZ ;  /* 0x000000150a0c7227 */ /* 0x000fe200078e00ff */
[C---:B------:R-:W-:Y:S02]  /*0fc0*/  ISETP.GT.U32.AND P4, PT, R8.reuse, R17, PT ;  /* 0x000000110800720c */ /* 0x040fe40003f84070 */
[----:B------:R-:W-:Y:S01]  /*0fd0*/  IABS R23, R16 ;  /* 0x0000001000177213 */ /* 0x000fe20000000000 */
[----:B------:R-:W-:Y:S02]  /*0fe0*/  IMAD.MOV R12, RZ, RZ, -R12 ;  /* 0x000000ffff0c7224 */ /* 0x000fe400078e0a0c */
[--C-:B------:R-:W-:Y:S02]  /*0ff0*/  @!P5 IMAD.IADD R13, R13, 0x1, -R8.reuse ;  /* 0x000000010d0dd824 */ /* 0x100fe400078e0a08 */
[C---:B------:R-:W-:Y:S02]  /*1000*/  IMAD R21, R8.reuse, R12, R21 ;  /* 0x0000000c08157224 */ /* 0x040fe400078e0215 */
[----:B------:R-:W-:Y:S01]  /*1010*/  @!P6 IMAD.IADD R19, R19, 0x1, -R8 ;  /* 0x000000011313e824 */ /* 0x000fe200078e0a08 */
[----:B------:R-:W-:Y:S01]  /*1020*/  ISETP.GT.U32.AND P5, PT, R8, R13, PT ;  /* 0x0000000d0800720c */ /* 0x000fe20003fa4070 */
[----:B------:R-:W-:-:S03]  /*1030*/  IMAD.HI.U32 R12, R10, R23, RZ ;  /* 0x000000170a0c7227 */ /* 0x000fc600078e00ff */
[C---:B------:R-:W-:Y:S01]  /*1040*/  ISETP.GT.U32.AND P6, PT, R8.reuse, R19, PT ;  /* 0x000000130800720c */ /* 0x040fe20003fc4070 */
[----:B------:R-:W-:Y:S01]  /*1050*/  @!P3 IMAD.IADD R15, R15, 0x1, -R8 ;  /* 0x000000010f0fb824 */ /* 0x000fe200078e0a08 */
[----:B------:R-:W-:Y:S01]  /*1060*/  ISETP.GT.U32.AND P3, PT, R8, R21, PT ;  /* 0x000000150800720c */ /* 0x000fe20003f64070 */
[----:B------:R-:W-:Y:S02]  /*1070*/  IMAD.MOV R14, RZ, RZ, -R12 ;  /* 0x000000ffff0e7224 */ /* 0x000fe400078e0a0c */
[----:B------:R-:W-:-:S04]  /*1080*/  IMAD.HI.U32 R12, R10, R25, RZ ;  /* 0x000000190a0c7227 */ /* 0x000fc800078e00ff */
[----:B------:R-:W-:Y:S02]  /*1090*/  IMAD.MOV R12, RZ, RZ, -R12 ;  /* 0x000000ffff0c7224 */ /* 0x000fe400078e0a0c */
[--C-:B------:R-:W-:Y:S02]  /*10a0*/  @!P4 IMAD.IADD R17, R17, 0x1, -R8.reuse ;  /* 0x000000011111c824 */ /* 0x100fe400078e0a08 */
[C---:B------:R-:W-:Y:S02]  /*10b0*/  IMAD R25, R8.reuse, R12, R25 ;  /* 0x0000000c08197224 */ /* 0x040fe400078e0219 */
[--C-:B------:R-:W-:Y:S01]  /*10c0*/  @!P3 IMAD.IADD R21, R21, 0x1, -R8.reuse ;  /* 0x000000011515b824 */ /* 0x100fe200078e0a08 */
[C---:B------:R-:W-:Y:S01]  /*10d0*/  ISETP.GT.U32.AND P4, PT, R8.reuse, R17, PT ;  /* 0x000000110800720c */ /* 0x040fe20003f84070 */
[----:B------:R-:W-:Y:S01]  /*10e0*/  @!P6 IMAD.IADD R19, R19, 0x1, -R8 ;  /* 0x000000011313e824 */ /* 0x000fe200078e0a08 */
[C---:B------:R-:W-:Y:S01]  /*10f0*/  ISETP.GT.U32.AND P6, PT, R8.reuse, R25, PT ;  /* 0x000000190800720c */ /* 0x040fe20003fc4070 */
[C---:B------:R-:W-:Y:S01]  /*1100*/  IMAD R23, R8.reuse, R14, R23 ;  /* 0x0000000e08177224 */ /* 0x040fe200078e0217 */
[----:B------:R-:W-:Y:S01]  /*1110*/  ISETP.GT.U32.AND P3, PT, R8, R21, PT ;  /* 0x000000150800720c */ /* 0x000fe20003f64070 */
[----:B------:R-:W-:-:S02]  /*1120*/  VIADD R14, R20, 0x2e ;  /* 0x0000002e140e7836 */ /* 0x000fc40000000000 */
[----:B------:R-:W-:Y:S01]  /*1130*/  @!P2 IMAD.MOV R15, RZ, RZ, -R15 ;  /* 0x000000ffff0fa224 */ /* 0x000fe200078e0a0f */
[----:B------:R-:W-:Y:S01]  /*1140*/  ISETP.GE.AND P2, PT, R16, RZ, PT ;  /* 0x000000ff1000720c */ /* 0x000fe20003f46270 */
[----:B------:R-:W-:Y:S01]  /*1150*/  VIADD R16, R20, 0x2c ;  /* 0x0000002c14107836 */ /* 0x000fe20000000000 */
[----:B------:R-:W-:Y:S01]  /*1160*/  IABS R27, R14 ;  /* 0x0000000e001b7213 */ /* 0x000fe20000000000 */
[--C-:B------:R-:W-:Y:S01]  /*1170*/  @!P5 IMAD.IADD R13, R13, 0x1, -R8.reuse ;  /* 0x000000010d0dd824 */ /* 0x100fe200078e0a08 */
[----:B------:R-:W-:Y:S01]  /*1180*/  ISETP.GE.AND P5, PT, R18, RZ, PT ;  /* 0x000000ff1200720c */ /* 0x000fe20003fa6270 */
[--C-:B------:R-:W-:Y:S01]  /*1190*/  @!P4 IMAD.IADD R17, R17, 0x1, -R8.reuse ;  /* 0x000000011111c824 */ /* 0x100fe200078e0a08 */
[----:B------:R-:W-:Y:S01]  /*11a0*/  IABS R29, R16 ;  /* 0x00000010001d7213 */ /* 0x000fe20000000000 */
[----:B------:R-:W-:Y:S01]  /*11b0*/  @!P6 IMAD.IADD R25, R25, 0x1, -R8 ;  /* 0x000000011919e824 */ /* 0x000fe200078e0a08 */
[----:B------:R-:W-:Y:S01]  /*11c0*/  ISETP.GT.U32.AND P4, PT, R8, R23, PT ;  /* 0x000000170800720c */ /* 0x000fe20003f84070 */
[----:B------:R-:W-:-:S03]  /*11d0*/  IMAD.HI.U32 R12, R10, R27, RZ ;  /* 0x0000001b0a0c7227 */ /* 0x000fc600078e00ff */
[----:B------:R-:W-:Y:S01]  /*11e0*/  ISETP.GT.U32.AND P6, PT, R8, R25, PT ;  /* 0x000000190800720c */ /* 0x000fe20003fc4070 */
[----:B------:R-:W-:Y:S01]  /*11f0*/  @!P3 IMAD.IADD R21, R21, 0x1, -R8 ;  /* 0x000000011515b824 */ /* 0x000fe200078e0a08 */
[----:B------:R-:W-:Y:S01]  /*1200*/  ISETP.GE.AND P3, PT, R14, RZ, PT ;  /* 0x000000ff0e00720c */ /* 0x000fe20003f66270 */
[----:B------:R-:W-:Y:S02]  /*1210*/  IMAD.MOV R14, RZ, RZ, -R12 ;  /* 0x000000ffff0e7224 */ /* 0x000fe400078e0a0c */
[----:B------:R-:W-:-:S04]  /*1220*/  IMAD.HI.U32 R12, R10, R29, RZ ;  /* 0x0000001d0a0c7227 */ /* 0x000fc800078e00ff */
[----:B------:R-:W-:Y:S02]  /*1230*/  IMAD.MOV R12, RZ, RZ, -R12 ;  /* 0x000000ffff0c7224 */ /* 0x000fe400078e0a0c */
[----:B------:R-:W-:Y:S02]  /*1240*/  VIADD R18, R20, 0x2a ;  /* 0x0000002a14127836 */ /* 0x000fe40000000000 */
[C---:B------:R-:W-:Y:S02]  /*1250*/  IMAD R29, R8.reuse, R12, R29 ;  /* 0x0000000c081d7224 */ /* 0x040fe400078e021d */
[--C-:B------:R-:W-:Y:S01]  /*1260*/  @!P6 IMAD.IADD R25, R25, 0x1, -R8.reuse ;  /* 0x000000011919e824 */ /* 0x100fe200078e0a08 */
[----:B------:R-:W-:Y:S01]  /*1270*/  IABS R31, R18 ;  /* 0x00000012001f7213 */ /* 0x000fe20000000000 */
[----:B------:R-:W-:Y:S01]  /*1280*/  @!P4 IMAD.IADD R23, R23, 0x1, -R8 ;  /* 0x000000011717c824 */ /* 0x000fe200078e0a08 */
[----:B------:R-:W-:Y:S01]  /*1290*/  ISETP.GT.U32.AND P6, PT, R8, R29, PT ;  /* 0x0000001d0800720c */ /* 0x000fe20003fc4070 */
[----:B------:R-:W-:Y:S01]  /*12a0*/  @!P0 IMAD.MOV R17, RZ, RZ, -R17 ;  /* 0x000000ffff118224 */ /* 0x000fe200078e0a11 */
[----:B------:R-:W-:Y:S01]  /*12b0*/  ISETP.GE.AND P4, PT, R24, RZ, PT ;  /* 0x000000ff1800720c */ /* 0x000fe20003f86270 */
[----:B------:R-:W-:Y:S01]  /*12c0*/  VIADD R24, R20, 0x26 ;  /* 0x0000002614187836 */ /* 0x000fe20000000000 */
[----:B------:R-:W-:Y:S01]  /*12d0*/  ISETP.GT.U32.AND P0, PT, R8, R23, PT ;  /* 0x000000170800720c */ /* 0x000fe20003f04070 */
[----:B------:R-:W-:-:S03]  /*12e0*/  IMAD.HI.U32 R12, R10, R31, RZ ;  /* 0x0000001f0a0c7227 */ /* 0x000fc600078e00ff */
[----:B------:R-:W-:Y:S01]  /*12f0*/  IABS R35, R24 ;  /* 0x0000001800237213 */ /* 0x000fe20000000000 */
[----:B------:R-:W-:Y:S01]  /*1300*/  @!P1 IMAD.MOV R13, RZ, RZ, -R13 ;  /* 0x000000ffff0d9224 */ /* 0x000fe200078e0a0d */
[----:B------:R-:W-:Y:S01]  /*1310*/  ISETP.GE.AND P1, PT, R22, RZ, PT ;  /* 0x000000ff1600720c */ /* 0x000fe20003f26270 */
[----:B------:R-:W-:Y:S02]  /*1320*/  IMAD.MOV R12, RZ, RZ, -R12 ;  /* 0x000000ffff0c7224 */ /* 0x000fe400078e0a0c */
[--C-:B------:R-:W-:Y:S02]  /*1330*/  @!P6 IMAD.IADD R29, R29, 0x1, -R8.reuse ;  /* 0x000000011d1de824 */ /* 0x100fe400078e0a08 */
[----:B------:R-:W-:Y:S02]  /*1340*/  VIADD R22, R20, 0x28 ;  /* 0x0000002814167836 */ /* 0x000fe40000000000 */
[C---:B------:R-:W-:Y:S01]  /*1350*/  IMAD R27, R8.reuse, R14, R27 ;  /* 0x0000000e081b7224 */ /* 0x040fe200078e021b */
[C---:B------:R-:W-:Y:S01]  /*1360*/  ISETP.GT.U32.AND P6, PT, R8.reuse, R29, PT ;  /* 0x0000001d0800720c */ /* 0x040fe20003fc4070 */
[C---:B------:R-:W-:Y:S01]  /*1370*/  IMAD R31, R8.reuse, R12, R31 ;  /* 0x0000000c081f7224 */ /* 0x040fe200078e021f */
[----:B------:R-:W-:Y:S01]  /*1380*/  IABS R33, R22 ;  /* 0x0000001600217213 */ /* 0x000fe20000000000 */
[----:B------:R-:W-:Y:S01]  /*1390*/  @!P0 IMAD.IADD R23, R23, 0x1, -R8 ;  /* 0x0000000117178824 */ /* 0x000fe200078e0a08 */
[----:B------:R-:W-:Y:S01]  /*13a0*/  ISETP.GT.U32.AND P0, PT, R8, R27, PT ;  /* 0x0000001b0800720c */ /* 0x000fe20003f04070 */
[----:B------:R-:W-:-:S04]  /*13b0*/  IMAD.HI.U32 R12, R10, R35, RZ ;  /* 0x000000230a0c7227 */ /* 0x000fc800078e00ff */
[----:B------:R-:W-:Y:S02]  /*13c0*/  IMAD.MOV R12, RZ, RZ, -R12 ;  /* 0x000000ffff0c7224 */ /* 0x000fe400078e0a0c */
[----:B------:R-:W-:-:S04]  /*13d0*/  IMAD.HI.U32 R14, R10, R33, RZ ;  /* 0x000000210a0e7227 */ /* 0x000fc800078e00ff */
[C---:B------:R-:W-:Y:S02]  /*13e0*/  IMAD R35, R8.reuse, R12, R35 ;  /* 0x0000000c08237224 */ /* 0x040fe400078e0223 */
[----:B------:R-:W-:Y:S02]  /*13f0*/  IMAD.MOV R14, RZ, RZ, -R14 ;  /* 0x000000ffff0e7224 */ /* 0x000fe400078e0a0e */
[--C-:B------:R-:W-:Y:S01]  /*1400*/  @!P6 IMAD.IADD R29, R29, 0x1, -R8.reuse ;  /* 0x000000011d1de824 */ /* 0x100fe200078e0a08 */
[----:B------:R-:W-:Y:S01]  /*1410*/  ISETP.GT.U32.AND P6, PT, R8, R35, PT ;  /* 0x000000230800720c */ /* 0x000fe20003fc4070 */
[----:B------:R-:W-:Y:S01]  /*1420*/  @!P0 IMAD.IADD R27, R27, 0x1, -R8 ;  /* 0x000000011b1b8824 */ /* 0x000fe200078e0a08 */
[----:B------:R-:W-:Y:S01]  /*1430*/  ISETP.GE.AND P0, PT, R16, RZ, PT ;  /* 0x000000ff1000720c */ /* 0x000fe20003f06270 */
[C---:B------:R-:W-:Y:S02]  /*1440*/  IMAD R33, R8.reuse, R14, R33 ;  /* 0x0000000e08217224 */ /* 0x040fe400078e0221 */
[----:B------:R-:W-:Y:S01]  /*1450*/  @!P5 IMAD.MOV R19, RZ, RZ, -R19 ;  /* 0x000000ffff13d224 */ /* 0x000fe200078e0a13 */
[C---:B------:R-:W-:Y:S01]  /*1460*/  ISETP.GT.U32.AND P5, PT, R8.reuse, R27, PT ;  /* 0x0000001b0800720c */ /* 0x040fe20003fa4070 */
[----:B------:R-:W-:Y:S01]  /*1470*/  @!P4 IMAD.MOV R25, RZ, RZ, -R25 ;  /* 0x000000ffff19c224 */ /* 0x000fe200078e0a19 */
[----:B------:R-:W-:Y:S01]  /*1480*/  ISETP.GT.U32.AND P4, PT, R8, R33, PT ;  /* 0x000000210800720c */ /* 0x000fe20003f84070 */
[----:B------:R-:W-:-:S02]  /*1490*/  VIADD R14, R20, 0x22 ;  /* 0x00000022140e7836 */ /* 0x000fc40000000000 */
[----:B------:R-:W-:-:S03]  /*14a0*/  IMAD.HI.U32 R12, R10, R37, RZ ;  /* 0x000000250a0c7227 */ /* 0x000fc600078e00ff */
[----:B------:R-:W-:Y:S01]  /*14b0*/  IABS R39, R14 ;  /* 0x0000000e00277213 */ /* 0x000fe20000000000 */
[----:B------:R-:W-:Y:S01]  /*14c0*/  @!P1 IMAD.MOV R21, RZ, RZ, -R21 ;  /* 0x000000ffff159224 */ /* 0x000fe200078e0a15 */
[C---:B------:R-:W-:Y:S01]  /*14d0*/  ISETP.GT.U32.AND P1, PT, R8.reuse, R31, PT ;  /* 0x0000001f0800720c */ /* 0x040fe20003f24070 */
[----:B------:R-:W-:Y:S02]  /*14e0*/  @!P6 IMAD.IADD R35, R35, 0x1, -R8 ;  /* 0x000000012323e824 */ /* 0x000fe400078e0a08 */
[----:B------:R-:W-:Y:S02]  /*14f0*/  IMAD.MOV R12, RZ, RZ, -R12 ;  /* 0x000000ffff0c7224 */ /* 0x000fe400078e0a0c */
[----:B------:R-:W-:Y:S01]  /*1500*/  @!P5 IMAD.IADD R27, R27, 0x1, -R8 ;  /* 0x000000011b1bd824 */ /* 0x000fe200078e0a08 */
[C---:B------:R-:W-:Y:S01]  /*1510*/  ISETP.GT.U32.AND P6, PT, R8.reuse, R35, PT ;  /* 0x000000230800720c */ /* 0x040fe20003fc4070 */
[----:B------:R-:W-:Y:S01]  /*1520*/  IMAD R37, R8, R12, R37 ;  /* 0x0000000c08257224 */ /* 0x000fe200078e0225 */
[----:B------:R-:W-:Y:S01]  /*1530*/  ISETP.GE.AND P5, PT, R22, RZ, PT ;  /* 0x000000ff1600720c */ /* 0x000fe20003fa6270 */
[----:B------:R-:W-:-:S02]  /*1540*/  VIADD R16, R20, 0x20 ;  /* 0x0000002014107836 */ /* 0x000fc40000000000 */
[----:B------:R-:W-:Y:S02]  /*1550*/  @!P4 IMAD.IADD R33, R33, 0x1, -R8 ;  /* 0x000000012121c824 */ /* 0x000fe400078e0a08 */
[----:B------:R-:W-:Y:S01]  /*1560*/  IMAD.HI.U32 R12, R10, R39, RZ ;  /* 0x000000270a0c7227 */ /* 0x000fe200078e00ff */
[----:B------:R-:W-:-:S03]  /*1570*/  IABS R41, R16 ;  /* 0x0000001000297213 */ /* 0x000fc60000000000 */
[----:B------:R-:W-:Y:S01]  /*1580*/  @!P3 IMAD.MOV R27, RZ, RZ, -R27 ;  /* 0x000000ffff1bb224 */ /* 0x000fe200078e0a1b */
[----:B------:R-:W-:Y:S01]  /*1590*/  ISETP.GT.U32.AND P3, PT, R8, R33, PT ;  /* 0x000000210800720c */ /* 0x000fe20003f64070 */
[----:B------:R-:W-:Y:S02]  /*15a0*/  IMAD.MOV R12, RZ, RZ, -R12 ;  /* 0x000000ffff0c7224 */ /* 0x000fe400078e0a0c */
[----:B------:R-:W-:Y:S01]  /*15b0*/  @!P1 IMAD.IADD R31, R31, 0x1, -R8 ;  /* 0x000000011f1f9824 */ /* 0x000fe200078e0a08 */
[----:B------:R-:W-:Y:S01]  /*15c0*/  ISETP.GE.AND P1, PT, R24, RZ, PT ;  /* 0x000000ff1800720c */ /* 0x000fe20003f26270 */
[----:B------:R-:W-:Y:S02]  /*15d0*/  IMAD R39, R8, R12, R39 ;  /* 0x0000000c08277224 */ /* 0x000fe400078e0227 */
[----:B------:R-:W-:Y:S01]  /*15e0*/  IMAD.HI.U32 R12, R10, R41, RZ ;  /* 0x000000290a0c7227 */ /* 0x000fe200078e00ff */
[----:B------:R-:W-:-:S03]  /*15f0*/  ISETP.GT.U32.AND P4, PT, R8, R31, PT ;  /* 0x0000001f0800720c */ /* 0x000fc60003f84070 */
[----:B------:R-:W-:Y:S01]  /*1600*/  @!P0 IMAD.MOV R29, RZ, RZ, -R29 ;  /* 0x000000ffff1d8224 */ /* 0x000fe200078e0a1d */
[C---:B------:R-:W-:Y:S01]  /*1610*/  ISETP.GT.U32.AND P0, PT, R8.reuse, R37, PT ;  /* 0x000000250800720c */ /* 0x040fe20003f04070 */
[----:B------:R-:W-:Y:S01]  /*1620*/  @!P6 IMAD.IADD R35, R35, 0x1, -R8 ;  /* 0x000000012323e824 */ /* 0x000fe200078e0a08 */
[----:B------:R-:W-:Y:S01]  /*1630*/  ISETP.GT.U32.AND P6, PT, R8, R39, PT ;  /* 0x000000270800720c */ /* 0x000fe20003fc4070 */
[----:B------:R-:W-:Y:S02]  /*1640*/  IMAD.MOV R12, RZ, RZ, -R12 ;  /* 0x000000ffff0c7224 */ /* 0x000fe400078e0a0c */
[----:B------:R-:W-:Y:S01]  /*1650*/  @!P2 IMAD.MOV R23, RZ, RZ, -R23 ;  /* 0x000000ffff17a224 */ /* 0x000fe200078e0a17 */
[----:B------:R-:W-:Y:S01]  /*1660*/  ISETP.GE.AND P2, PT, R18, RZ, PT ;  /* 0x000000ff1200720c */ /* 0x000fe20003f46270 */
[----:B------:R-:W-:Y:S01]  /*1670*/  @!P3 IMAD.IADD R33, R33, 0x1, -R8 ;  /* 0x000000012121b824 */ /* 0x000fe200078e0a08 */
[----:B------:R-:W-:Y:S01]  /*1680*/  ISETP.GE.AND P3, PT, R14, RZ, PT ;  /* 0x000000ff0e00720c */ /* 0x000fe20003f66270 */
[----:B------:R-:W-:-:S02]  /*1690*/  IMAD R41, R8, R12, R41 ;  /* 0x0000000c08297224 */ /* 0x000fc400078e0229 */
[----:B------:R-:W-:Y:S02]  /*16a0*/  VIADD R18, R20, 0x1e ;  /* 0x0000001e14127836 */ /* 0x000fe40000000000 */
[----:B------:R-:W-:Y:S01]  /*16b0*/  @!P5 IMAD.MOV R33, RZ, RZ, -R33 ;  /* 0x000000ffff21d224 */ /* 0x000fe200078e0a21 */
[----:B------:R-:W-:Y:S01]  /*16c0*/  ISETP.GT.U32.AND P5, PT, R8, R41, PT ;  /* 0x000000290800720c */ /* 0x000fe20003fa4070 */
[--C-:B------:R-:W-:Y:S01]  /*16d0*/  @!P0 IMAD.IADD R37, R37, 0x1, -R8.reuse ;  /* 0x0000000125258824 */ /* 0x100fe200078e0a08 */
[----:B------:R-:W-:Y:S01]  /*16e0*/  IABS R43, R18 ;  /* 0x00000012002b7213 */ /* 0x000fe20000000000 */
[--C-:B------:R-:W-:Y:S01]  /*16f0*/  @!P4 IMAD.IADD R31, R31, 0x1, -R8.reuse ;  /* 0x000000011f1fc824 */ /* 0x100fe200078e0a08 */
[----:B------:R-:W-:Y:S01]  /*1700*/  ISETP.GE.AND P4, PT, R26, RZ, PT ;  /* 0x000000ff1a00720c */ /* 0x000fe20003f86270 */
[----:B------:R-:W-:Y:S01]  /*1710*/  @!P6 IMAD.IADD R39, R39, 0x1, -R8 ;  /* 0x000000012727e824 */ /* 0x000fe200078e0a08 */
[----:B------:R-:W-:Y:S01]  /*1720*/  ISETP.GT.U32.AND P6, PT, R8, R37, PT ;  /* 0x000000250800720c */ /* 0x000fe20003fc4070 */
[----:B------:R-:W-:Y:S01]  /*1730*/  @!P2 IMAD.MOV R31, RZ, RZ, -R31 ;  /* 0x000000ffff1fa224 */ /* 0x000fe200078e0a1f */
[----:B------:R-:W-:Y:S01]  /*1740*/  ISETP.GE.AND P0, PT, R16, RZ, PT ;  /* 0x000000ff1000720c */ /* 0x000fe20003f06270 */
[----:B------:R-:W-:Y:S01]  /*1750*/  IMAD.HI.U32 R14, R10, R43, RZ ;  /* 0x0000002b0a0e7227 */ /* 0x000fe200078e00ff */
[----:B------:R-:W-:-:S03]  /*1760*/  ISETP.GT.U32.AND P2, PT, R8, R39, PT ;  /* 0x000000270800720c */ /* 0x000fc60003f44070 */
[----:B------:R-:W-:Y:S02]  /*1770*/  VIADD R22, R20, 0x1c ;  /* 0x0000001c14167836 */ /* 0x000fe40000000000 */
[----:B------:R-:W-:Y:S02]  /*1780*/  IMAD.MOV R14, RZ, RZ, -R14 ;  /* 0x000000ffff0e7224 */ /* 0x000fe400078e0a0e */
[--C-:B------:R-:W-:Y:S01]  /*1790*/  @!P5 IMAD.IADD R41, R41, 0x1, -R8.reuse ;  /* 0x000000012929d824 */ /* 0x100fe200078e0a08 */
[----:B------:R-:W-:Y:S01]  /*17a0*/  IABS R45, R22 ;  /* 0x00000016002d7213 */ /* 0x000fe20000000000 */
[C---:B------:R-:W-:Y:S02]  /*17b0*/  IMAD R43, R8.reuse, R14, R43 ;  /* 0x0000000e082b7224 */ /* 0x040fe400078e022b */
[----:B------:R-:W-:Y:S01]  /*17c0*/  @!P6 IMAD.IADD R37, R37, 0x1, -R8 ;  /* 0x000000012525e824 */ /* 0x000fe200078e0a08 */
[----:B------:R-:W-:Y:S01]  /*17d0*/  ISETP.GT.U32.AND P5, PT, R8, R41, PT ;  /* 0x000000290800720c */ /* 0x000fe20003fa4070 */
[----:B------:R-:W-:Y:S01]  /*17e0*/  IMAD.HI.U32 R12, R10, R45, RZ ;  /* 0x0000002d0a0c7227 */ /* 0x000fe200078e00ff */
[----:B------:R-:W-:-:S03]  /*17f0*/  ISETP.GT.U32.AND P6, PT, R8, R43, PT ;  /* 0x0000002b0800720c */ /* 0x000fc60003fc4070 */
[----:B------:R-:W-:Y:S01]  /*1800*/  @!P2 IMAD.IADD R39, R39, 0x1, -R8 ;  /* 0x000000012727a824 */ /* 0x000fe200078e0a08 */
[----:B------:R-:W-:Y:S01]  /*1810*/  ISETP.GE.AND P2, PT, R22, RZ, PT ;  /* 0x000000ff1600720c */ /* 0x000fe20003f46270 */
[----:B------:R-:W-:Y:S02]  /*1820*/  IMAD.MOV R12, RZ, RZ, -R12 ;  /* 0x000000ffff0c7224 */ /* 0x000fe400078e0a0c */
[----:B------:R-:W-:Y:S02]  /*1830*/  VIADD R22, R20, 0x18 ;  /* 0x0000001814167836 */ /* 0x000fe40000000000 */
[----:B------:R-:W-:Y:S02]  /*1840*/  IMAD R45, R8, R12, R45 ;  /* 0x0000000c082d7224 */ /* 0x000fe400078e022d */
[----:B------:R-:W-:Y:S01]  /*1850*/  VIADD R24, R20, 0x1a ;  /* 0x0000001a14187836 */ /* 0x000fe20000000000 */
[----:B------:R-:W-:Y:S01]  /*1860*/  IABS R49, R22 ;  /* 0x0000001600317213 */ /* 0x000fe20000000000 */
[--C-:B------:R-:W-:Y:S01]  /*1870*/  @!P5 IMAD.IADD R41, R41, 0x1, -R8.reuse ;  /* 0x000000012929d824 */ /* 0x100fe200078e0a08 */
[----:B------:R-:W-:Y:S01]  /*1880*/  ISETP.GT.U32.AND P5, PT, R8, R45, PT ;  /* 0x0000002d0800720c */ /* 0x000fe20003fa4070 */
[----:B------:R-:W-:Y:S01]  /*1890*/  @!P6 IMAD.IADD R43, R43, 0x1, -R8 ;  /* 0x000000012b2be824 */ /* 0x000fe200078e0a08 */
[----:B------:R-:W-:Y:S01]  /*18a0*/  IABS R47, R24 ;  /* 0x00000018002f7213 */ /* 0x000fe20000000000 */
[----:B------:R-:W-:-:S03]  /*18b0*/  IMAD.HI.U32 R12, R10, R49, RZ ;  /* 0x000000310a0c7227 */ /* 0x000fc600078e00ff */
[----:B------:R-:W-:Y:S01]  /*18c0*/  ISETP.GT.U32.AND P6, PT, R8, R43, PT ;  /* 0x0000002b0800720c */ /* 0x000fe20003fc4070 */
[----:B------:R-:W-:Y:S01]  /*18d0*/  @!P1 IMAD.MOV R35, RZ, RZ, -R35 ;  /* 0x000000ffff239224 */ /* 0x000fe200078e0a23 */
[----:B------:R-:W-:Y:S01]  /*18e0*/  ISETP.GE.AND P1, PT, R18, RZ, PT ;  /* 0x000000ff1200720c */ /* 0x000fe20003f26270 */
[----:B------:R-:W-:Y:S02]  /*18f0*/  IMAD.MOV R18, RZ, RZ, -R12 ;  /* 0x000000ffff127224 */ /* 0x000fe400078e0a0c */
[----:B------:R-:W-:-:S04]  /*1900*/  IMAD.HI.U32 R14, R10, R47, RZ ;  /* 0x0000002f0a0e7227 */ /* 0x000fc800078e00ff */
[----:B------:R-:W-:Y:S02]  /*1910*/  IMAD R49, R8, R18, R49 ;  /* 0x0000001208317224 */ /* 0x000fe400078e0231 */
[----:B------:R-:W-:Y:S02]  /*1920*/  IMAD.MOV R14, RZ, RZ, -R14 ;  /* 0x000000ffff0e7224 */ /* 0x000fe400078e0a0e */
[----:B------:R-:W-:Y:S02]  /*1930*/  VIADD R26, R20, 0x16 ;  /* 0x00000016141a7836 */ /* 0x000fe40000000000 */
[----:B------:R-:W-:Y:S01]  /*1940*/  @!P5 IMAD.IADD R45, R45, 0x1, -R8 ;  /* 0x000000012d2dd824 */ /* 0x000fe200078e0a08 */
[----:B------:R-:W-:Y:S01]  /*1950*/  ISETP.GT.U32.AND P5, PT, R8, R49, PT ;  /* 0x000000310800720c */ /* 0x000fe20003fa4070 */
[----:B------:R-:W-:Y:S01]  /*1960*/  IMAD.HI.U32 R16, R10, R53, RZ ;  /* 0x000000350a107227 */ /* 0x000fe200078e00ff */
[----:B------:R-:W-:-:S03]  /*1970*/  IABS R51, R26 ;  /* 0x0000001a00337213 */ /* 0x000fc60000000000 */
[C---:B------:R-:W-:Y:S02]  /*1980*/  IMAD R47, R8.reuse, R14, R47 ;  /* 0x0000000e082f7224 */ /* 0x040fe400078e022f */
[----:B------:R-:W-:Y:S02]  /*1990*/  IMAD.MOV R16, RZ, RZ, -R16 ;  /* 0x000000ffff107224 */ /* 0x000fe400078e0a10 */
[----:B------:R-:W-:Y:S01]  /*19a0*/  @!P6 IMAD.IADD R43, R43, 0x1, -R8 ;  /* 0x000000012b2be824 */ /* 0x000fe200078e0a08 */
[----:B------:R-:W-:Y:S01]  /*19b0*/  ISETP.GT.U32.AND P6, PT, R8, R47, PT ;  /* 0x0000002f0800720c */ /* 0x000fe20003fc4070 */
[----:B------:R-:W-:-:S04]  /*19c0*/  IMAD.HI.U32 R14, R10, R51, RZ ;  /* 0x000000330a0e7227 */ /* 0x000fc800078e00ff */
[C---:B------:R-:W-:Y:S02]  /*19d0*/  IMAD R53, R8.reuse, R16, R53 ;  /* 0x0000001008357224 */ /* 0x040fe400078e0235 */
[----:B------:R-:W-:Y:S02]  /*19e0*/  IMAD.MOV R14, RZ, RZ, -R14 ;  /* 0x000000ffff0e7224 */ /* 0x000fe400078e0a0e */
[----:B------:R-:W-:Y:S01]  /*19f0*/  @!P5 IMAD.IADD R49, R49, 0x1, -R8 ;  /* 0x000000013131d824 */ /* 0x000fe200078e0a08 */
[C---:B------:R-:W-:Y:S01]  /*1a00*/  ISETP.GT.U32.AND P5, PT, R8.reuse, R53, PT ;  /* 0x000000350800720c */ /* 0x040fe20003fa4070 */
[----:B------:R-:W-:Y:S02]  /*1a10*/  IMAD R51, R8, R14, R51 ;  /* 0x0000000e08337224 */ /* 0x000fe400078e0233 */
[----:B------:R-:W-:-:S04]  /*1a20*/  IMAD.HI.U32 R12, R10, R55, RZ ;  /* 0x000000370a0c7227 */ /* 0x000fc800078e00ff */
[----:B------:R-:W-:Y:S01]  /*1a30*/  @!P6 IMAD.IADD R47, R47, 0x1, -R8 ;  /* 0x000000012f2fe824 */ /* 0x000fe200078e0a08 */
[----:B------:R-:W-:Y:S01]  /*1a40*/  ISETP.GT.U32.AND P6, PT, R8, R51, PT ;  /* 0x000000330800720c */ /* 0x000fe20003fc4070 */
[----:B------:R-:W-:Y:S02]  /*1a50*/  IMAD.MOV R14, RZ, RZ, -R12 ;  /* 0x000000ffff0e7224 */ /* 0x000fe400078e0a0c */
[----:B------:R-:W-:-:S04]  /*1a60*/  IMAD.HI.U32 R12, R10, R59, RZ ;  /* 0x0000003b0a0c7227 */ /* 0x000fc800078e00ff */
[----:B------:R-:W-:Y:S01]  /*1a70*/  @!P4 IMAD.MOV R37, RZ, RZ, -R37 ;  /* 0x000000ffff25c224 */ /* 0x000fe200078e0a25 */
[C---:B------:R-:W-:Y:S01]  /*1a80*/  ISETP.GT.U32.AND P4, PT, R8.reuse, R45, PT ;  /* 0x0000002d0800720c */ /* 0x040fe20003f84070 */
[----:B------:R-:W-:Y:S01]  /*1a90*/  @!P3 IMAD.MOV R39, RZ, RZ, -R39 ;  /* 0x000000ffff27b224 */ /* 0x000fe200078e0a27 */
[C---:B------:R-:W-:Y:S01]  /*1aa0*/  ISETP.GT.U32.AND P3, PT, R8.reuse, R47, PT ;  /* 0x0000002f0800720c */ /* 0x040fe20003f64070 */
[----:B------:R-:W-:Y:S02]  /*1ab0*/  @!P5 IMAD.IADD R53, R53, 0x1, -R8 ;  /* 0x000000013535d824 */ /* 0x000fe400078e0a08 */
[----:B------:R-:W-:Y:S02]  /*1ac0*/  IMAD.MOV R12, RZ, RZ, -R12 ;  /* 0x000000ffff0c7224 */ /* 0x000fe400078e0a0c */
[C---:B------:R-:W-:Y:S01]  /*1ad0*/  IMAD R55, R8.reuse, R14, R55 ;  /* 0x0000000e08377224 */ /* 0x040fe200078e0237 */
[C---:B------:R-:W-:Y:S01]  /*1ae0*/  ISETP.GT.U32.AND P5, PT, R8.reuse, R53, PT ;  /* 0x000000350800720c */ /* 0x040fe20003fa4070 */
[----:B------:R-:W-:-:S02]  /*1af0*/  IMAD R59, R8, R12, R59 ;  /* 0x0000000c083b7224 */ /* 0x000fc400078e023b */
[----:B------:R-:W-:-:S04]  /*1b00*/  IMAD.HI.U32 R12, R10, R61, RZ ;  /* 0x0000003d0a0c7227 */ /* 0x000fc800078e00ff */
[----:B------:R-:W-:Y:S01]  /*1b10*/  @!P6 IMAD.IADD R51, R51, 0x1, -R8 ;  /* 0x000000013333e824 */ /* 0x000fe200078e0a08 */
[C---:B------:R-:W-:Y:S01]  /*1b20*/  ISETP.GT.U32.AND P6, PT, R8.reuse, R49, PT ;  /* 0x000000310800720c */ /* 0x040fe20003fc4070 */
[----:B------:R-:W-:Y:S02]  /*1b30*/  IMAD.MOV R16, RZ, RZ, -R12 ;  /* 0x000000ffff107224 */ /* 0x000fe400078e0a0c */
[----:B------:R-:W-:Y:S01]  /*1b40*/  @!P0 IMAD.MOV R41, RZ, RZ, -R41 ;  /* 0x000000ffff298224 */ /* 0x000fe200078e0a29 */
[C---:B------:R-:W-:Y:S01]  /*1b50*/  ISETP.GT.U32.AND P0, PT, R8.reuse, R51, PT ;  /* 0x000000330800720c */ /* 0x040fe20003f04070 */
[--C-:B------:R-:W-:Y:S01]  /*1b60*/  @!P4 IMAD.IADD R45, R45, 0x1, -R8.reuse ;  /* 0x000000012d2dc824 */ /* 0x100fe200078e0a08 */
[C---:B------:R-:W-:Y:S01]  /*1b70*/  ISETP.GT.U32.AND P4, PT, R8.reuse, R55, PT ;  /* 0x000000370800720c */ /* 0x040fe20003f84070 */
[----:B------:R-:W-:Y:S01]  /*1b80*/  @!P3 IMAD.IADD R47, R47, 0x1, -R8 ;  /* 0x000000012f2fb824 */ /* 0x000fe200078e0a08 */
[C---:B------:R-:W-:Y:S01]  /*1b90*/  ISETP.GT.U32.AND P3, PT, R8.reuse, R59, PT ;  /* 0x0000003b0800720c */ /* 0x040fe20003f64070 */
[----:B------:R-:W-:-:S02]  /*1ba0*/  IMAD R61, R8, R16, R61 ;  /* 0x00000010083d7224 */ /* 0x000fc400078e023d */
[----:B------:R-:W-:Y:S02]  /*1bb0*/  @!P5 IMAD.IADD R53, R53, 0x1, -R8 ;  /* 0x000000013535d824 */ /* 0x000fe400078e0a08 */
[----:B------:R-:W-:Y:S01]  /*1bc0*/  IMAD.HI.U32 R12, R10, R63, RZ ;  /* 0x0000003f0a0c7227 */ /* 0x000fe200078e00ff */
[----:B------:R-:W-:-:S03]  /*1bd0*/  ISETP.GT.U32.AND P5, PT, R8, R61, PT ;  /* 0x0000003d0800720c */ /* 0x000fc60003fa4070 */
[----:B------:R-:W-:Y:S02]  /*1be0*/  IMAD.MOV R12, RZ, RZ, -R12 ;  /* 0x000000ffff0c7224 */ /* 0x000fe400078e0a0c */
[--C-:B------:R-:W-:Y:S01]  /*1bf0*/  @!P6 IMAD.IADD R49, R49, 0x1, -R8.reuse ;  /* 0x000000013131e824 */ /* 0x100fe200078e0a08 */
[----:B------:R-:W-:Y:S01]  /*1c00*/  ISETP.GE.AND P6, PT, R24, RZ, PT ;  /* 0x000000ff1800720c */ /* 0x000fe20003fc6270 */
[--C-:B------:R-:W-:Y:S01]  /*1c10*/  @!P0 IMAD.IADD R51, R51, 0x1, -R8.reuse ;  /* 0x0000000133338824 */ /* 0x100fe200078e0a08 */
[----:B------:R-:W-:Y:S01]  /*1c20*/  ISETP.GE.AND P0, PT, R22, RZ, PT ;  /* 0x000000ff1600720c */ /* 0x000fe20003f06270 */
[--C-:B------:R-:W-:Y:S01]  /*1c30*/  @!P4 IMAD.IADD R55, R55, 0x1, -R8.reuse ;  /* 0x000000013737c824 */ /* 0x100fe200078e0a08 */
[----:B------:R-:W-:Y:S01]  /*1c40*/  ISETP.GE.AND P4, PT, R26, RZ, PT ;  /* 0x000000ff1a00720c */ /* 0x000fe20003f86270 */
[----:B------:R-:W-:Y:S01]  /*1c50*/  @!P3 IMAD.IADD R59, R59, 0x1, -R8 ;  /* 0x000000013b3bb824 */ /* 0x000fe200078e0a08 */
[----:B------:R-:W-:Y:S01]  /*1c60*/  ISETP.GE.AND P3, PT, R28, RZ, PT ;  /* 0x000000ff1c00720c */ /* 0x000fe20003f66270 */
[----:B------:R-:W-:-:S02]  /*1c70*/  VIADD R22, R20, 0x8 ;  /* 0x0000000814167836 */ /* 0x000fc40000000000 */
[C---:B------:R-:W-:Y:S02]  /*1c80*/  VIADD R24, R20.reuse, 0x6 ;  /* 0x0000000614187836 */ /* 0x040fe40000000000 */
[C---:B------:R-:W-:Y:S01]  /*1c90*/  VIADD R26, R20.reuse, 0x4 ;  /* 0x00000004141a7836 */ /* 0x040fe20000000000 */
[----:B------:R-:W-:Y:S01]  /*1ca0*/  IABS R67, R22 ;  /* 0x0000001600437213 */ /* 0x000fe20000000000 */
[----:B------:R-:W-:Y:S01]  /*1cb0*/  VIADD R28, R20, 0x2 ;  /* 0x00000002141c7836 */ /* 0x000fe20000000000 */
[----:B------:R-:W-:Y:S01]  /*1cc0*/  IABS R69, R24 ;  /* 0x0000001800457213 */ /* 0x000fe20000000000 */
[----:B------:R-:W-:Y:S01]  /*1cd0*/  IMAD.HI.U32 R14, R10, R65, RZ ;  /* 0x000000410a0e7227 */ /* 0x000fe200078e00ff */
[----:B------:R-:W-:Y:S02]  /*1ce0*/  IABS R71, R26 ;  /* 0x0000001a00477213 */ /* 0x000fe40000000000 */
[----:B------:R-:W-:Y:S01]  /*1cf0*/  IABS R73, R28 ;  /* 0x0000001c00497213 */ /* 0x000fe20000000000 */
[----:B------:R-:W-:-:S02]  /*1d00*/  IMAD R63, R8, R12, R63 ;  /* 0x0000000c083f7224 */ /* 0x000fc400078e023f */
[----:B------:R-:W-:Y:S02]  /*1d10*/  IMAD.MOV R14, RZ, RZ, -R14 ;  /* 0x000000ffff0e7224 */ /* 0x000fe400078e0a0e */
[----:B------:R-:W-:Y:S01]  /*1d20*/  @!P5 IMAD.IADD R61, R61, 0x1, -R8 ;  /* 0x000000013d3dd824 */ /* 0x000fe200078e0a08 */
[C---:B------:R-:W-:Y:S01]  /*1d30*/  ISETP.GT.U32.AND P5, PT, R8.reuse, R63, PT ;  /* 0x0000003f0800720c */ /* 0x040fe20003fa4070 */
[C---:B------:R-:W-:Y:S02]  /*1d40*/  IMAD R65, R8.reuse, R14, R65 ;  /* 0x0000000e08417224 */ /* 0x040fe400078e0241 */
[----:B------:R-:W-:Y:S01]  /*1d50*/  @!P1 IMAD.MOV R43, RZ, RZ, -R43 ;  /* 0x000000ffff2b9224 */ /* 0x000fe200078e0a2b */
[----:B------:R-:W-:Y:S01]  /*1d60*/  ISETP.GT.U32.AND P1, PT, R8, R55, PT ;  /* 0x000000370800720c */ /* 0x000fe20003f24070 */
[----:B------:R-:W-:-:S04]  /*1d70*/  IMAD.HI.U32 R12, R10, R67, RZ ;  /* 0x000000430a0c7227 */ /* 0x000fc800078e00ff */
[----:B------:R-:W-:-:S04]  /*1d80*/  IMAD.HI.U32 R14, R10, R69, RZ ;  /* 0x000000450a0e7227 */ /* 0x000fc800078e00ff */
[----:B------:R-:W-:-:S04]  /*1d90*/  IMAD.HI.U32 R16, R10, R71, RZ ;  /* 0x000000470a107227 */ /* 0x000fc800078e00ff */
[----:B------:R-:W-:-:S04]  /*1da0*/  IMAD.HI.U32 R18, R10, R73, RZ ;  /* 0x000000490a127227 */ /* 0x000fc800078e00ff */
[----:B------:R-:W-:-:S04]  /*1db0*/  IMAD.HI.U32 R10, R10, R77, RZ ;  /* 0x0000004d0a0a7227 */ /* 0x000fc800078e00ff */
[----:B------:R-:W-:Y:S01]  /*1dc0*/  @!P2 IMAD.MOV R45, RZ, RZ, -R45 ;  /* 0x000000ffff2da224 */ /* 0x000fe200078e0a2d */
[C---:B------:R-:W-:Y:S01]  /*1dd0*/  ISETP.GT.U32.AND P2, PT, R8.reuse, R59, PT ;  /* 0x0000003b0800720c */ /* 0x040fe20003f44070 */
[----:B------:R-:W-:Y:S02]  /*1de0*/  IMAD.MOV R12, RZ, RZ, -R12 ;  /* 0x000000ffff0c7224 */ /* 0x000fe400078e0a0c */
[----:B------:R-:W-:Y:S02]  /*1df0*/  IMAD.MOV R14, RZ, RZ, -R14 ;  /* 0x000000ffff0e7224 */ /* 0x000fe400078e0a0e */
[----:B------:R-:W-:Y:S02]  /*1e00*/  IMAD.MOV R10, RZ, RZ, -R10 ;  /* 0x000000ffff0a7224 */ /* 0x000fe400078e0a0a */
[----:B------:R-:W-:Y:S01]  /*1e10*/  @!P5 IMAD.IADD R63, R63, 0x1, -R8 ;  /* 0x000000013f3fd824 */ /* 0x000fe200078e0a08 */
[C---:B------:R-:W-:Y:S01]  /*1e20*/  ISETP.GT.U32.AND P5, PT, R8.reuse, R65, PT ;  /* 0x000000410800720c */ /* 0x040fe20003fa4070 */
[----:B------:R-:W-:-:S02]  /*1e30*/  IMAD R67, R8, R12, R67 ;  /* 0x0000000c08437224 */ /* 0x000fc400078e0243 */
[C---:B------:R-:W-:Y:S02]  /*1e40*/  IMAD R69, R8.reuse, R14, R69 ;  /* 0x0000000e08457224 */ /* 0x040fe400078e0245 */
[C---:B------:R-:W-:Y:S02]  /*1e50*/  IMAD R77, R8.reuse, R10, R77 ;  /* 0x0000000a084d7224 */ /* 0x040fe400078e024d */
[----:B------:R-:W-:Y:S02]  /*1e60*/  IMAD.MOV R16, RZ, RZ, -R16 ;  /* 0x000000ffff107224 */ /* 0x000fe400078e0a10 */
[----:B------:R-:W-:Y:S01]  /*1e70*/  @!P0 IMAD.MOV R49, RZ, RZ, -R49 ;  /* 0x000000ffff318224 */ /* 0x000fe200078e0a31 */
[C---:B------:R-:W-:Y:S01]  /*1e80*/  ISETP.GT.U32.AND P0, PT, R8.reuse, R63, PT ;  /* 0x0000003f0800720c */ /* 0x040fe20003f04070 */
[----:B------:R-:W-:Y:S01]  /*1e90*/  @!P4 IMAD.MOV R51, RZ, RZ, -R51 ;  /* 0x000000ffff33c224 */ /* 0x000fe200078e0a33 */
[C---:B------:R-:W-:Y:S01]  /*1ea0*/  ISETP.GT.U32.AND P4, PT, R8.reuse, R67, PT ;  /* 0x000000430800720c */ /* 0x040fe20003f84070 */
[----:B------:R-:W-:Y:S01]  /*1eb0*/  @!P3 IMAD.MOV R53, RZ, RZ, -R53 ;  /* 0x000000ffff35b224 */ /* 0x000fe200078e0a35 */
[C---:B------:R-:W-:Y:S01]  /*1ec0*/  ISETP.GT.U32.AND P3, PT, R8.reuse, R69, PT ;  /* 0x000000450800720c */ /* 0x040fe20003f64070 */
[----:B------:R-:W-:Y:S01]  /*1ed0*/  @!P1 IMAD.IADD R55, R55, 0x1, -R8 ;  /* 0x0000000137379824 */ /* 0x000fe200078e0a08 */
[C---:B------:R-:W-:Y:S01]  /*1ee0*/  ISETP.GT.U32.AND P1, PT, R8.reuse, R77, PT ;  /* 0x0000004d0800720c */ /* 0x040fe20003f24070 */
[----:B------:R-:W-:-:S02]  /*1ef0*/  IMAD R71, R8, R16, R71 ;  /* 0x0000001008477224 */ /* 0x000fc400078e0247 */
[----:B------:R-:W-:Y:S02]  /*1f00*/  @!P2 IMAD.IADD R59, R59, 0x1, -R8 ;  /* 0x000000013b3ba824 */ /* 0x000fe400078e0a08 */
[----:B------:R-:W-:Y:S01]  /*1f10*/  IMAD.MOV R18, RZ, RZ, -R18 ;  /* 0x000000ffff127224 */ /* 0x000fe200078e0a12 */
[C---:B------:R-:W-:Y:S01]  /*1f20*/  ISETP.GT.U32.AND P2, PT, R8.reuse, R71, PT ;  /* 0x000000470800720c */ /* 0x040fe20003f44070 */
[--C-:B------:R-:W-:Y:S01]  /*1f30*/  @!P5 IMAD.IADD R65, R65, 0x1, -R8.reuse ;  /* 0x000000014141d824 */ /* 0x100fe200078e0a08 */
[C---:B------:R-:W-:Y:S01]  /*1f40*/  ISETP.GT.U32.AND P5, PT, R8.reuse, R61, PT ;  /* 0x0000003d0800720c */ /* 0x040fe20003fa4070 */
[C---:B------:R-:W-:Y:S02]  /*1f50*/  IMAD R73, R8.reuse, R18, R73 ;  /* 0x0000001208497224 */ /* 0x040fe400078e0249 */
[--C-:B------:R-:W-:Y:S02]  /*1f60*/  @!P0 IMAD.IADD R63, R63, 0x1, -R8.reuse ;  /* 0x000000013f3f8824 */ /* 0x100fe400078e0a08 */
[--C-:B------:R-:W-:Y:S01]  /*1f70*/  @!P4 IMAD.IADD R67, R67, 0x1, -R8.reuse ;  /* 0x000000014343c824 */ /* 0x100fe200078e0a08 */
[----:B------:R-:W-:Y:S01]  /*1f80*/  ISETP.GT.U32.AND P0, PT, R8, R73, PT ;  /* 0x000000490800720c */ /* 0x000fe20003f04070 */
[--C-:B------:R-:W-:Y:S01]  /*1f90*/  @!P3 IMAD.IADD R69, R69, 0x1, -R8.reuse ;  /* 0x000000014545b824 */ /* 0x100fe200078e0a08 */
[----:B------:R-:W-:Y:S01]  /*1fa0*/  ISETP.GE.AND P4, PT, R32, RZ, PT ;  /* 0x000000ff2000720c */ /* 0x000fe20003f86270 */
[--C-:B------:R-:W-:Y:S01]  /*1fb0*/  @!P1 IMAD.IADD R77, R77, 0x1, -R8.reuse ;  /* 0x000000014d4d9824 */ /* 0x100fe200078e0a08 */
[----:B------:R-:W-:Y:S01]  /*1fc0*/  ISETP.GE.AND P3, PT, R34, RZ, PT ;  /* 0x000000ff2200720c */ /* 0x000fe20003f66270 */
[----:B------:R-:W-:Y:S01]  /*1fd0*/  @!P6 IMAD.MOV R47, RZ, RZ, -R47 ;  /* 0x000000ffff2fe224 */ /* 0x000fe200078e0a2f */
[----:B------:R-:W-:Y:S01]  /*1fe0*/  ISETP.GE.AND P1, PT, R36, RZ, PT ;  /* 0x000000ff2400720c */ /* 0x000fe20003f26270 */
[--C-:B------:R-:W-:Y:S01]  /*1ff0*/  @!P2 IMAD.IADD R71, R71, 0x1, -R8.reuse ;  /* 0x000000014747a824 */ /* 0x100fe200078e0a08 */
[----:B------:R-:W-:Y:S01]  /*2000*/  ISETP.GT.U32.AND P6, PT, R8, R65, PT ;  /* 0x000000410800720c */ /* 0x000fe20003fc4070 */
[--C-:B------:R-:W-:Y:S01]  /*2010*/  @!P5 IMAD.IADD R61, R61, 0x1, -R8.reuse ;  /* 0x000000013d3dd824 */ /* 0x100fe200078e0a08 */
[----:B------:R-:W-:Y:S01]  /*2020*/  ISETP.GE.AND P2, PT, R38, RZ, PT ;  /* 0x000000ff2600720c */ /* 0x000fe20003f46270 */
[----:B------:R-:W-:Y:S01]  /*2030*/  IMAD.U32 R10, RZ, RZ, UR4 ;  /* 0x00000004ff0a7e24 */ /* 0x000fe2000f8e00ff */
[----:B------:R-:W-:Y:S01]  /*2040*/  ISETP.NE.U32.AND P5, PT, R9, RZ, PT ;  /* 0x000000ff0900720c */ /* 0x000fe20003fa5070 */
[--C-:B------:R-:W-:Y:S01]  /*2050*/  @!P0 IMAD.IADD R73, R73, 0x1, -R8.reuse ;  /* 0x0000000149498824 */ /* 0x100fe200078e0a08 */
[C---:B------:R-:W-:Y:S01]  /*2060*/  ISETP.GT.U32.AND P0, PT, R8.reuse, R67, PT ;  /* 0x000000430800720c */ /* 0x040fe20003f04070 */
[----:B------:R-:W-:Y:S01]  /*2070*/  @!P4 IMAD.MOV R59, RZ, RZ, -R59 ;  /* 0x000000ffff3bc224 */ /* 0x000fe200078e0a3b */
[C---:B------:R-:W-:Y:S01]  /*2080*/  ISETP.GT.U32.AND P4, PT, R8.reuse, R69, PT ;  /* 0x000000450800720c */ /* 0x040fe20003f84070 */
[----:B------:R-:W-:Y:S01]  /*2090*/  @!P3 IMAD.MOV R61, RZ, RZ, -R61 ;  /* 0x000000ffff3db224 */ /* 0x000fe200078e0a3d */
[C---:B------:R-:W-:Y:S01]  /*20a0*/  ISETP.GT.U32.AND P3, PT, R8.reuse, R77, PT ;  /* 0x0000004d0800720c */ /* 0x040fe20003f64070 */
[----:B------:R-:W-:Y:S01]  /*20b0*/  @!P1 IMAD.MOV R63, RZ, RZ, -R63 ;  /* 0x000000ffff3f9224 */ /* 0x000fe200078e0a3f */
[----:B------:R-:W-:Y:S01]  /*20c0*/  ISETP.GT.U32.AND P1, PT, R8, R71, PT ;  /* 0x000000470800720c */ /* 0x000fe20003f24070 */
[----:B------:R-:W-:Y:S01]  /*20d0*/  @!P6 IMAD.IADD R65, R65, 0x1, -R8 ;  /* 0x000000014141e824 */ /* 0x000fe200078e0a08 */
[----:B------:R-:W-:Y:S01]  /*20e0*/  ISETP.GE.AND P6, PT, R30, RZ, PT ;  /* 0x000000ff1e00720c */ /* 0x000fe20003fc6270 */
[----:B------:R-:W-:-:S02]  /*20f0*/  IMAD.SHL.U32 R9, R6, 0x10, RZ ;  /* 0x0000001006097824 */ /* 0x000fc400078e00ff */
[----:B------:R-:W-:Y:S01]  /*2100*/  @!P2 IMAD.MOV R65, RZ, RZ, -R65 ;  /* 0x000000ffff41a224 */ /* 0x000fe200078e0a41 */
[----:B------:R-:W-:Y:S01]  /*2110*/  ISETP.GT.U32.AND P2, PT, R8, R73, PT ;  /* 0x000000490800720c */ /* 0x000fe20003f44070 */
[--C-:B------:R-:W-:Y:S01]  /*2120*/  @!P0 IMAD.IADD R67, R67, 0x1, -R8.reuse ;  /* 0x0000000143438824 */ /* 0x100fe200078e0a08 */
[----:B------:R-:W-:Y:S01]  /*2130*/  ISETP.GE.AND P0, PT, R22, RZ, PT ;  /* 0x000000ff1600720c */ /* 0x000fe20003f06270 */
[--C-:B------:R-:W-:Y:S01]  /*2140*/  @!P4 IMAD.IADD R69, R69, 0x1, -R8.reuse ;  /* 0x000000014545c824 */ /* 0x100fe200078e0a08 */
[----:B------:R-:W-:Y:S01]  /*2150*/  ISETP.GE.AND P4, PT, R24, RZ, PT ;  /* 0x000000ff1800720c */ /* 0x000fe20003f86270 */
[--C-:B------:R-:W-:Y:S01]  /*2160*/  @!P3 IMAD.IADD R77, R77, 0x1, -R8.reuse ;  /* 0x000000014d4db824 */ /* 0x100fe200078e0a08 */
[----:B------:R-:W-:Y:S01]  /*2170*/  ISETP.GE.AND P3, PT, R26, RZ, PT ;  /* 0x000000ff1a00720c */ /* 0x000fe20003f66270 */
[--C-:B------:R-:W-:Y:S01]  /*2180*/  @!P1 IMAD.IADD R71, R71, 0x1, -R8.reuse ;  /* 0x0000000147479824 */ /* 0x100fe200078e0a08 */
[----:B------:R-:W-:Y:S01]  /*2190*/  ISETP.GE.AND P1, PT, R28, RZ, PT ;  /* 0x000000ff1c00720c */ /* 0x000fe20003f26270 */
[----:B------:R-:W-:Y:S01]  /*21a0*/  @!P6 IMAD.MOV R55, RZ, RZ, -R55 ;  /* 0x000000ffff37e224 */ /* 0x000fe200078e0a37 */
[----:B------:R-:W-:Y:S01]  /*21b0*/  ISETP.GE.AND P6, PT, R20, RZ, PT ;  /* 0x000000ff1400720c */ /* 0x000fe20003fc6270 */
[----:B------:R-:W-:Y:S01]  /*21c0*/  IMAD R7, R7, UR24, RZ ;  /* 0x0000001807077c24 */ /* 0x000fe2000f8e02ff */
[----:B------:R-:W-:Y:S01]  /*21d0*/  LOP3.LUT R9, R9, 0x70, RZ, 0xc0, !PT ;  /* 0x0000007009097812 */ /* 0x000fe200078ec0ff */
[----:B------:R-:W-:Y:S01]  /*21e0*/  @!P2 IMAD.IADD R73, R73, 0x1, -R8 ;  /* 0x000000014949a824 */ /* 0x000fe200078e0a08 */
[----:B------:R-:W-:Y:S01]  /*21f0*/  ISETP.NE.AND P2, PT, R57, RZ, PT ;  /* 0x000000ff3900720c */ /* 0x000fe20003f45270 */
[----:B------:R-:W-:Y:S01]  /*2200*/  @!P0 IMAD.MOV R67, RZ, RZ, -R67 ;  /* 0x000000ffff438224 */ /* 0x000fe200078e0a43 */
[----:B------:R-:W-:Y:S01]  /*2210*/  LOP3.LUT R8, RZ, R57, RZ, 0x33, !PT ;  /* 0x00000039ff087212 */ /* 0x000fe200078e33ff */
[----:B------:R-:W-:-:S02]  /*2220*/  @!P4 IMAD.MOV R69, RZ, RZ, -R69 ;  /* 0x000000ffff45c224 */ /* 0x000fc400078e0a45 */
[----:B------:R-:W-:Y:S01]  /*2230*/  @!P3 IMAD.MOV R71, RZ, RZ, -R71 ;  /* 0x000000ffff47b224 */ /* 0x000fe200078e0a47 */
[C---:B------:R-:W-:Y:S01]  /*2240*/  SEL R31, R8.reuse, R31, !P2 ;  /* 0x0000001f081f7207 */ /* 0x040fe20005000000 */
[----:B------:R-:W-:Y:S01]  /*2250*/  @!P1 IMAD.MOV R73, RZ, RZ, -R73 ;  /* 0x000000ffff499224 */ /* 0x000fe200078e0a49 */
[C---:B------:R-:W-:Y:S01]  /*2260*/  SEL R33, R8.reuse, R33, !P2 ;  /* 0x0000002108217207 */ /* 0x040fe20005000000 */
[----:B------:R-:W-:Y:S01]  /*2270*/  @!P6 IMAD.MOV R77, RZ, RZ, -R77 ;  /* 0x000000ffff4de224 */ /* 0x000fe200078e0a4d */
[C---:B------:R-:W-:Y:S01]  /*2280*/  SEL R37, R8.reuse, R37, !P2 ;  /* 0x0000002508257207 */ /* 0x040fe20005000000 */
[----:B------:R-:W-:Y:S01]  /*2290*/  IMAD R31, R31, UR23, RZ ;  /* 0x000000171f1f7c24 */ /* 0x000fe2000f8e02ff */
[C---:B------:R-:W-:Y:S01]  /*22a0*/  SEL R35, R8.reuse, R35, !P2 ;  /* 0x0000002308237207 */ /* 0x040fe20005000000 */
[----:B------:R-:W-:Y:S01]  /*22b0*/  IMAD R33, R33, UR23, RZ ;  /* 0x0000001721217c24 */ /* 0x000fe2000f8e02ff */
[C---:B------:R-:W-:Y:S01]  /*22c0*/  SEL R41, R8.reuse, R41, !P2 ;  /* 0x0000002908297207 */ /* 0x040fe20005000000 */
[----:B------:R-:W-:Y:S01]  /*22d0*/  IMAD R37, R37, UR23, RZ ;  /* 0x0000001725257c24 */ /* 0x000fe2000f8e02ff */
[C---:B------:R-:W-:Y:S01]  /*22e0*/  SEL R45, R8.reuse, R45, !P2 ;  /* 0x0000002d082d7207 */ /* 0x040fe20005000000 */
[----:B------:R-:W-:Y:S01]  /*22f0*/  IMAD R35, R35, UR23, RZ ;  /* 0x0000001723237c24 */ /* 0x000fe2000f8e02ff */
[----:B------:R-:W-:Y:S01]  /*2300*/  SEL R39, R8, R39, !P2 ;  /* 0x0000002708277207 */ /* 0x000fe20005000000 */
[----:B------:R-:W-:Y:S01]  /*2310*/  IMAD R118, R118, 0x80, R9 ;  /* 0x0000008076767824 */ /* 0x000fe200078e0209 */
        /* <DEDUP_REMOVED lines=49> */
[----:B------:R-:W-:Y:S01]  /*2630*/  IMAD R71, R71, UR23, RZ ;  /* 0x0000001747477c24 */ /* 0x000fe2000f8e02ff */
[----:B------:R-:W-:Y:S01]  /*2640*/  IADD3 R14, P6, R31, UR16, RZ ;  /* 0x000000101f0e7c10 */ /* 0x000fe2000ffde0ff */
[----:B------:R-:W-:Y:S01]  /*2650*/  IMAD R29, R29, UR23, RZ ;  /* 0x000000171d1d7c24 */ /* 0x000fe2000f8e02ff */
[----:B------:R-:W-:Y:S01]  /*2660*/  SHF.R.S32.HI R32, RZ, 0x1f, R31 ;  /* 0x0000001fff207819 */ /* 0x000fe2000001141f */
[----:B------:R-:W-:Y:S01]  /*2670*/  IMAD R46, R8, UR23, RZ ;  /* 0x00000017082e7c24 */ /* 0x000fe2000f8e02ff */
[----:B------:R-:W-:Y:S01]  /*2680*/  IADD3 R12, P0, R33, UR16, RZ ;  /* 0x00000010210c7c10 */ /* 0x000fe2000ff1e0ff */
[----:B------:R-:W-:Y:S01]  /*2690*/  IMAD R73, R73, UR23, RZ ;  /* 0x0000001749497c24 */ /* 0x000fe2000f8e02ff */
[----:B------:R-:W-:-:S02]  /*26a0*/  IADD3 R9, P2, R37, UR16, RZ ;  /* 0x0000001025097c10 */ /* 0x000fc4000ff5e0ff */
[----:B------:R-:W-:Y:S02]  /*26b0*/  SHF.R.S32.HI R31, RZ, 0x1f, R33 ;  /* 0x0000001fff1f7819 */ /* 0x000fe40000011421 */
[----:B------:R-:W-:Y:S02]  /*26c0*/  IADD3 R10, P1, R35, UR16, RZ ;  /* 0x00000010230a7c10 */ /* 0x000fe4000ff3e0ff */
[----:B------:R-:W-:Y:S02]  /*26d0*/  R2UR UR56, R12 ;  /* 0x000000000c3872ca */ /* 0x000fe400000e0000 */
[----:B------:R-:W-:Y:S02]  /*26e0*/  R2UR UR54, R9 ;  /* 0x00000000093672ca */ /* 0x000fe400000e0000 */
[----:B------:R-:W-:Y:S02]  /*26f0*/  IADD3.X R31, R31, UR17, RZ, P0, !PT ;  /* 0x000000111f1f7c10 */ /* 0x000fe400087fe4ff */
[----:B------:R-:W-:-:S02]  /*2700*/  IADD3 R12, P4, R41, UR16, RZ ;  /* 0x00000010290c7c10 */ /* 0x000fc4000ff9e0ff */
[----:B------:R-:W-:Y:S02]  /*2710*/  IADD3 R9, P0, R45, UR16, RZ ;  /* 0x000000102d097c10 */ /* 0x000fe4000ff1e0ff */
[----:B------:R-:W-:Y:S02]  /*2720*/  SHF.R.S32.HI R28, RZ, 0x1f, R37 ;  /* 0x0000001fff1c7819 */ /* 0x000fe40000011425 */
[----:B------:R-:W-:Y:S02]  /*2730*/  SHF.R.S32.HI R24, RZ, 0x1f, R41 ;  /* 0x0000001fff187819 */ /* 0x000fe40000011429 */
[----:B------:R-:W-:Y:S02]  /*2740*/  R2UR UR57, R14 ;  /* 0x000000000e3972ca */ /* 0x000fe400000e0000 */
[----:B------:R-:W-:Y:S02]  /*2750*/  R2UR UR55, R10 ;  /* 0x000000000a3772ca */ /* 0x000fe400000e0000 */
[----:B------:R-:W-:-:S02]  /*2760*/  IADD3.X R32, R32, UR17, RZ, P6, !PT ;  /* 0x0000001120207c10 */ /* 0x000fc4000b7fe4ff */
[----:B------:R-:W-:Y:S02]  /*2770*/  IADD3 R14, P3, R39, UR16, RZ ;  /* 0x00000010270e7c10 */ /* 0x000fe4000ff7e0ff */
[----:B------:R-:W-:Y:S02]  /*2780*/  IADD3 R10, P6, R43, UR16, RZ ;  /* 0x000000102b0a7c10 */ /* 0x000fe4000ffde0ff */
[----:B------:R-:W-:Y:S02]  /*2790*/  SHF.R.S32.HI R30, RZ, 0x1f, R35 ;  /* 0x0000001fff1e7819 */ /* 0x000fe40000011423 */
[----:B------:R-:W-:Y:S02]  /*27a0*/  SHF.R.S32.HI R26, RZ, 0x1f, R39 ;  /* 0x0000001fff1a7819 */ /* 0x000fe40000011427 */
[----:B------:R-:W-:Y:S02]  /*27b0*/  CS2R R38, SRZ ;  /* 0x0000000000267805 */ /* 0x000fe4000001ff00 */
[----:B------:R-:W-:-:S02]  /*27c0*/  R2UR UR52, R12 ;  /* 0x000000000c3472ca */ /* 0x000fc400000e0000 */
[----:B------:R-:W-:Y:S02]  /*27d0*/  R2UR UR50, R9 ;  /* 0x00000000093272ca */ /* 0x000fe400000e0000 */
[----:B------:R-:W-:Y:S02]  /*27e0*/  IADD3.X R28, R28, UR17, RZ, P2, !PT ;  /* 0x000000111c1c7c10 */ /* 0x000fe400097fe4ff */
[----:B------:R-:W-:Y:S02]  /*27f0*/  IADD3.X R24, R24, UR17, RZ, P4, !PT ;  /* 0x0000001118187c10 */ /* 0x000fe4000a7fe4ff */
[----:B------:R-:W-:Y:S02]  /*2800*/  IADD3 R12, P2, R49, UR16, RZ ;  /* 0x00000010310c7c10 */ /* 0x000fe4000ff5e0ff */
[----:B------:R-:W-:Y:S02]  /*2810*/  IADD3 R9, P4, R53, UR16, RZ ;  /* 0x0000001035097c10 */ /* 0x000fe4000ff9e0ff */
[----:B------:R-:W-:-:S02]  /*2820*/  SHF.R.S32.HI R16, RZ, 0x1f, R49 ;  /* 0x0000001fff107819 */ /* 0x000fc40000011431 */
[----:B------:R-:W-:Y:S02]  /*2830*/  R2UR UR53, R14 ;  /* 0x000000000e3572ca */ /* 0x000fe400000e0000 */
[----:B------:R-:W-:Y:S02]  /*2840*/  R2UR UR51, R10 ;  /* 0x000000000a3372ca */ /* 0x000fe400000e0000 */
[----:B------:R-:W-:Y:S02]  /*2850*/  IADD3.X R30, R30, UR17, RZ, P1, !PT ;  /* 0x000000111e1e7c10 */ /* 0x000fe40008ffe4ff */
[----:B------:R-:W-:Y:S02]  /*2860*/  IADD3.X R26, R26, UR17, RZ, P3, !PT ;  /* 0x000000111a1a7c10 */ /* 0x000fe40009ffe4ff */
[----:B------:R-:W-:Y:S02]  /*2870*/  IADD3 R14, P1, R47, UR16, RZ ;  /* 0x000000102f0e7c10 */ /* 0x000fe4000ff3e0ff */
[----:B------:R-:W-:-:S02]  /*2880*/  IADD3 R10, P3, R51, UR16, RZ ;  /* 0x00000010330a7c10 */ /* 0x000fc4000ff7e0ff */
[----:B------:R-:W-:Y:S02]  /*2890*/  SHF.R.S32.HI R18, RZ, 0x1f, R47 ;  /* 0x0000001fff127819 */ /* 0x000fe4000001142f */
[----:B------:R-:W-:Y:S02]  /*28a0*/  R2UR UR46, R9 ;  /* 0x00000000092e72ca */ /* 0x000fe400000e0000 */
[----:B------:R-:W-:Y:S02]  /*28b0*/  SHF.R.S32.HI R22, RZ, 0x1f, R43 ;  /* 0x0000001fff167819 */ /* 0x000fe4000001142b */
[----:B------:R-:W-:Y:S02]  /*28c0*/  IADD3.X R16, R16, UR17, RZ, P2, !PT ;  /* 0x0000001110107c10 */ /* 0x000fe400097fe4ff */
[----:B------:R-:W-:Y:S02]  /*28d0*/  IADD3 R9, P2, R63, UR16, RZ ;  /* 0x000000103f097c10 */ /* 0x000fe4000ff5e0ff */
[----:B------:R-:W-:-:S02]  /*28e0*/  R2UR UR47, R10 ;  /* 0x000000000a2f72ca */ /* 0x000fc400000e0000 */
[----:B------:R-:W-:Y:S02]  /*28f0*/  IADD3.X R18, R18, UR17, RZ, P1, !PT ;  /* 0x0000001112127c10 */ /* 0x000fe40008ffe4ff */
[----:B------:R-:W-:Y:S02]  /*2900*/  IADD3 R10, P1, R61, UR16, RZ ;  /* 0x000000103d0a7c10 */ /* 0x000fe4000ff3e0ff */
[----:B------:R-:W-:Y:S02]  /*2910*/  R2UR UR49, R14 ;  /* 0x000000000e3172ca */ /* 0x000fe400000e0000 */
[----:B------:R-:W-:Y:S02]  /*2920*/  SHF.R.S32.HI R20, RZ, 0x1f, R45 ;  /* 0x0000001fff147819 */ /* 0x000fe4000001142d */
[----:B------:R-:W-:Y:S02]  /*2930*/  IADD3.X R22, R22, UR17, RZ, P6, !PT ;  /* 0x0000001116167c10 */ /* 0x000fe4000b7fe4ff */
[----:B------:R-:W-:-:S02]  /*2940*/  IADD3 R14, P6, R55, UR16, RZ ;  /* 0x00000010370e7c10 */ /* 0x000fc4000ffde0ff */
[----:B------:R-:W-:Y:S02]  /*2950*/  R2UR UR42, R9 ;  /* 0x00000000092a72ca */ /* 0x000fe400000e0000 */
[----:B------:R-:W-:Y:S02]  /*2960*/  SHF.R.S32.HI R9, RZ, 0x1f, R55 ;  /* 0x0000001fff097819 */ /* 0x000fe40000011437 */
[----:B------:R-:W-:Y:S02]  /*2970*/  R2UR UR43, R10 ;  /* 0x000000000a2b72ca */ /* 0x000fe400000e0000 */
[----:B------:R-:W-:Y:S02]  /*2980*/  R2UR UR48, R12 ;  /* 0x000000000c3072ca */ /* 0x000fe400000e0000 */
[----:B------:R-:W-:Y:S02]  /*2990*/  IADD3.X R20, R20, UR17, RZ, P0, !PT ;  /* 0x0000001114147c10 */ /* 0x000fe400087fe4ff */
[----:B------:R-:W-:-:S02]  /*29a0*/  SHF.R.S32.HI R10, RZ, 0x1f, R53 ;  /* 0x0000001fff0a7819 */ /* 0x000fc40000011435 */
[----:B------:R-:W-:Y:S01]  /*29b0*/  IADD3 R12, P0, R59, UR16, RZ ;  /* 0x000000103b0c7c10 */ /* 0x000fe2000ff1e0ff */
[----:B------:R-:W0:Y:S01]  /*29c0*/  LDC R53, c[0x0][0x238] ;  /* 0x00008e00ff357b82 */ /* 0x000e220000000800 */
[----:B------:R-:W-:Y:S02]  /*29d0*/  R2UR UR45, R14 ;  /* 0x000000000e2d72ca */ /* 0x000fe400000e0000 */
[----:B------:R-:W-:Y:S02]  /*29e0*/  SHF.R.S32.HI R14, RZ, 0x1f, R51 ;  /* 0x0000001fff0e7819 */ /* 0x000fe40000011433 */
[----:B------:R-:W-:Y:S02]  /*29f0*/  IADD3.X R9, R9, UR17, RZ, P6, !PT ;  /* 0x0000001109097c10 */ /* 0x000fe4000b7fe4ff */
[----:B------:R-:W-:Y:S02]  /*2a00*/  SHF.R.S32.HI R63, RZ, 0x1f, R63 ;  /* 0x0000001fff3f7819 */ /* 0x000fe4000001143f */
[----:B------:R-:W-:-:S02]  /*2a10*/  IADD3.X R10, R10, UR17, RZ, P4, !PT ;  /* 0x000000110a0a7c10 */ /* 0x000fc4000a7fe4ff */
[----:B------:R-:W-:Y:S02]  /*2a20*/  R2UR UR44, R12 ;  /* 0x000000000c2c72ca */ /* 0x000fe400000e0000 */
[----:B------:R-:W-:Y:S02]  /*2a30*/  SHF.R.S32.HI R61, RZ, 0x1f, R61 ;  /* 0x0000001fff3d7819 */ /* 0x000fe4000001143d */
[----:B------:R-:W-:Y:S02]  /*2a40*/  SHF.R.S32.HI R12, RZ, 0x1f, R59 ;  /* 0x0000001fff0c7819 */ /* 0x000fe4000001143b */
[----:B------:R-:W-:Y:S02]  /*2a50*/  IADD3.X R14, R14, UR17, RZ, P3, !PT ;  /* 0x000000110e0e7c10 */ /* 0x000fe40009ffe4ff */
[----:B------:R-:W-:Y:S02]  /*2a60*/  R2UR UR11, R9 ;  /* 0x00000000090b72ca */ /* 0x000fe400000e0000 */
[----:B------:R-:W-:-:S02]  /*2a70*/  IADD3 R36, P3, R65, UR16, RZ ;  /* 0x0000001041247c10 */ /* 0x000fc4000ff7e0ff */
[----:B------:R-:W-:Y:S01]  /*2a80*/  IADD3.X R9, R63, UR17, RZ, P2, !PT ;  /* 0x000000113f097c10 */ /* 0x000fe200097fe4ff */
[-C--:B0-----:R-:W-:Y:S01]  /*2a90*/  IMAD R50, R50, R53.reuse, RZ ;  /* 0x0000003532327224 */ /* 0x081fe200078e02ff */
[----:B------:R-:W-:Y:S01]  /*2aa0*/  R2UR UR12, R10 ;  /* 0x000000000a0c72ca */ /* 0x000fe200000e0000 */
[-C--:B------:R-:W-:Y:S01]  /*2ab0*/  IMAD R52, R52, R53.reuse, RZ ;  /* 0x0000003534347224 */ /* 0x080fe200078e02ff */
[----:B------:R-:W-:Y:S01]  /*2ac0*/  SHF.R.S32.HI R65, RZ, 0x1f, R65 ;  /* 0x0000001fff417819 */ /* 0x000fe20000011441 */
[-C--:B------:R-:W-:Y:S01]  /*2ad0*/  IMAD R54, R54, R53.reuse, RZ ;  /* 0x0000003536367224 */ /* 0x080fe200078e02ff */
[----:B------:R-:W-:Y:S01]  /*2ae0*/  IADD3.X R10, R61, UR17, RZ, P1, !PT ;  /* 0x000000113d0a7c10 */ /* 0x000fe20008ffe4ff */
[-C--:B------:R-:W-:Y:S01]  /*2af0*/  IMAD R98, R98, R53.reuse, RZ ;  /* 0x0000003562627224 */ /* 0x080fe200078e02ff */
[----:B------:R-:W-:Y:S01]  /*2b00*/  IADD3.X R12, R12, UR17, RZ, P0, !PT ;  /* 0x000000110c0c7c10 */ /* 0x000fe200087fe4ff */
[-C--:B------:R-:W-:Y:S01]  /*2b10*/  IMAD R96, R96, R53.reuse, RZ ;  /* 0x0000003560607224 */ /* 0x080fe200078e02ff */
[----:B------:R-:W-:Y:S01]  /*2b20*/  R2UR UR8, R9 ;  /* 0x00000000090872ca */ /* 0x000fe200000e0000 */
[-C--:B------:R-:W-:Y:S01]  /*2b30*/  IMAD R94, R94, R53.reuse, RZ ;  /* 0x000000355e5e7224 */ /* 0x080fe200078e02ff */
[----:B------:R-:W-:Y:S01]  /*2b40*/  IADD3 R33, P0, R71, UR16, RZ ;  /* 0x0000001047217c10 */ /* 0x000fe2000ff1e0ff */
[-C--:B------:R-:W-:Y:S01]  /*2b50*/  IMAD R92, R92, R53.reuse, RZ ;  /* 0x000000355c5c7224 */ /* 0x080fe200078e02ff */
[----:B------:R-:W-:Y:S01]  /*2b60*/  IADD3.X R9, R65, UR17, RZ, P3, !PT ;  /* 0x0000001141097c10 */ /* 0x000fe20009ffe4ff */
[-C--:B------:R-:W-:Y:S01]  /*2b70*/  IMAD R90, R90, R53.reuse, RZ ;  /* 0x000000355a5a7224 */ /* 0x080fe200078e02ff */
[----:B------:R-:W-:Y:S01]  /*2b80*/  R2UR UR9, R10 ;  /* 0x000000000a0972ca */ /* 0x000fe200000e0000 */
[-C--:B------:R-:W-:Y:S01]  /*2b90*/  IMAD R88, R88, R53.reuse, RZ ;  /* 0x0000003558587224 */ /* 0x080fe200078e02ff */
[----:B------:R-:W-:Y:S01]  /*2ba0*/  SHF.R.S32.HI R71, RZ, 0x1f, R71 ;  /* 0x0000001fff477819 */ /* 0x000fe20000011447 */
[-C--:B------:R-:W-:Y:S01]  /*2bb0*/  IMAD R86, R86, R53.reuse, RZ ;  /* 0x0000003556567224 */ /* 0x080fe200078e02ff */
[----:B------:R-:W-:Y:S01]  /*2bc0*/  IADD3 R34, P6, R69, UR16, RZ ;  /* 0x0000001045227c10 */ /* 0x000fe2000ffde0ff */
[-C--:B------:R-:W-:Y:S01]  /*2bd0*/  IMAD R84, R84, R53.reuse, RZ ;  /* 0x0000003554547224 */ /* 0x080fe200078e02ff */
[----:B------:R-:W-:Y:S01]  /*2be0*/  R2UR UR10, R12 ;  /* 0x000000000c0a72ca */ /* 0x000fe200000e0000 */
[-C--:B------:R-:W-:Y:S01]  /*2bf0*/  IMAD R82, R82, R53.reuse, RZ ;  /* 0x0000003552527224 */ /* 0x080fe200078e02ff */
[----:B------:R-:W-:Y:S01]  /*2c00*/  SHF.R.S32.HI R10, RZ, 0x1f, R69 ;  /* 0x0000001fff0a7819 */ /* 0x000fe20000011445 */
[-C--:B------:R-:W-:Y:S01]  /*2c10*/  IMAD R80, R80, R53.reuse, RZ ;  /* 0x0000003550507224 */ /* 0x080fe200078e02ff */
[----:B------:R-:W-:Y:S01]  /*2c20*/  IADD3 R35, P4, R67, UR16, RZ ;  /* 0x0000001043237c10 */ /* 0x000fe2000ff9e0ff */
[-C--:B------:R-:W-:Y:S01]  /*2c30*/  IMAD R78, R78, R53.reuse, RZ ;  /* 0x000000354e4e7224 */ /* 0x080fe200078e02ff */
[----:B------:R-:W-:Y:S01]  /*2c40*/  SHF.R.S32.HI R12, RZ, 0x1f, R67 ;  /* 0x0000001fff0c7819 */ /* 0x000fe20000011443 */
[-C--:B------:R-:W-:Y:S01]  /*2c50*/  IMAD R76, R76, R53.reuse, RZ ;  /* 0x000000354c4c7224 */ /* 0x080fe200078e02ff */
[----:B------:R-:W-:Y:S01]  /*2c60*/  R2UR UR7, R9 ;  /* 0x00000000090772ca */ /* 0x000fe200000e0000 */
[-C--:B------:R-:W-:Y:S01]  /*2c70*/  IMAD R74, R74, R53.reuse, RZ ;  /* 0x000000354a4a7224 */ /* 0x080fe200078e02ff */
[----:B------:R-:W-:Y:S01]  /*2c80*/  IADD3.X R9, R71, UR17, RZ, P0, !PT ;  /* 0x0000001147097c10 */ /* 0x000fe200087fe4ff */
[-C--:B------:R-:W-:Y:S01]  /*2c90*/  IMAD R72, R72, R53.reuse, RZ ;  /* 0x0000003548487224 */ /* 0x080fe200078e02ff */
[----:B------:R-:W-:Y:S01]  /*2ca0*/  IADD3.X R10, R10, UR17, RZ, P6, !PT ;  /* 0x000000110a0a7c10 */ /* 0x000fe2000b7fe4ff */
[-C--:B------:R-:W-:Y:S01]  /*2cb0*/  IMAD R70, R70, R53.reuse, RZ ;  /* 0x0000003546467224 */ /* 0x080fe200078e02ff */
[----:B------:R-:W-:Y:S01]  /*2cc0*/  IADD3.X R12, R12, UR17, RZ, P4, !PT ;  /* 0x000000110c0c7c10 */ /* 0x000fe2000a7fe4ff */
[-C--:B------:R-:W-:Y:S01]  /*2cd0*/  IMAD R68, R68, R53.reuse, RZ ;  /* 0x0000003544447224 */ /* 0x080fe200078e02ff */
[----:B------:R-:W-:Y:S01]  /*2ce0*/  R2UR UR4, R9 ;  /* 0x00000000090472ca */ /* 0x000fe200000e0000 */
        /* <DEDUP_REMOVED lines=24> */
[----:B------:R-:W-:Y:S01]  /*2e70*/  IMAD.SHL.U32 R112, R53, 0x80, RZ ;  /* 0x0000008035707824 */ /* 0x000fe200078e00ff */
[----:B------:R-:W-:Y:S01]  /*2e80*/  R2UR UR15, R18 ;  /* 0x00000000120f72ca */ /* 0x000fe200000e0000 */
[----:B------:R-:W-:Y:S01]  /*2e90*/  IMAD R110, R3, R53, RZ ;  /* 0x00000035036e7224 */ /* 0x000fe200078e02ff */
[----:B------:R-:W-:-:S02]  /*2ea0*/  SHF.R.S32.HI R17, RZ, 0x1f, R19 ;  /* 0x0000001fff117819 */ /* 0x000fc40000011413 */
[----:B------:R-:W-:Y:S02]  /*2eb0*/  IADD3 R16, P0, R19, UR16, RZ ;  /* 0x0000001013107c10 */ /* 0x000fe4000ff1e0ff */
[----:B------:R-:W-:Y:S02]  /*2ec0*/  SHF.R.S32.HI R19, RZ, 0x1f, R21 ;  /* 0x0000001fff137819 */ /* 0x000fe40000011415 */
[----:B------:R-:W-:Y:S02]  /*2ed0*/  IADD3 R18, P1, R21, UR16, RZ ;  /* 0x0000001015127c10 */ /* 0x000fe4000ff3e0ff */
[----:B------:R-:W-:Y:S02]  /*2ee0*/  R2UR UR29, R22 ;  /* 0x00000000161d72ca */ /* 0x000fe400000e0000 */
[----:B------:R-:W-:Y:S02]  /*2ef0*/  R2UR UR28, R20 ;  /* 0x00000000141c72ca */ /* 0x000fe400000e0000 */
[----:B------:R-:W-:-:S02]  /*2f00*/  IADD3.X R9, R9, UR17, RZ, P2, !PT ;  /* 0x0000001109097c10 */ /* 0x000fc400097fe4ff */
[----:B------:R-:W-:Y:S02]  /*2f10*/  IADD3.X R11, R11, UR17, RZ, P3, !PT ;  /* 0x000000110b0b7c10 */ /* 0x000fe40009ffe4ff */
[----:B------:R-:W-:Y:S02]  /*2f20*/  IADD3.X R13, R13, UR17, RZ, P4, !PT ;  /* 0x000000110d0d7c10 */ /* 0x000fe4000a7fe4ff */
[----:B------:R-:W-:Y:S02]  /*2f30*/  IADD3.X R15, R15, UR17, RZ, P6, !PT ;  /* 0x000000110f0f7c10 */ /* 0x000fe4000b7fe4ff */
[----:B------:R-:W-:Y:S02]  /*2f40*/  IADD3.X R17, R17, UR17, RZ, P0, !PT ;  /* 0x0000001111117c10 */ /* 0x000fe400087fe4ff */
[----:B------:R-:W-:Y:S02]  /*2f50*/  SHF.R.S32.HI R48, RZ, 0x1f, R46 ;  /* 0x0000001fff307819 */ /* 0x000fe4000001142e */
[----:B------:R-:W-:-:S02]  /*2f60*/  IADD3.X R19, R19, UR17, RZ, P1, !PT ;  /* 0x0000001113137c10 */ /* 0x000fc40008ffe4ff */
[----:B------:R-:W-:Y:S02]  /*2f70*/  IADD3 R20, P2, R23, UR16, RZ ;  /* 0x0000001017147c10 */ /* 0x000fe4000ff5e0ff */
[----:B------:R-:W-:Y:S02]  /*2f80*/  IADD3 R22, P3, R25, UR16, RZ ;  /* 0x0000001019167c10 */ /* 0x000fe4000ff7e0ff */
[----:B------:R-:W-:Y:S02]  /*2f90*/  IADD3 R40, P4, R27, UR16, RZ ;  /* 0x000000101b287c10 */ /* 0x000fe4000ff9e0ff */
[----:B------:R-:W-:Y:S02]  /*2fa0*/  IADD3 R42, P6, R29, UR16, RZ ;  /* 0x000000101d2a7c10 */ /* 0x000fe4000ffde0ff */
[----:B------:R-:W-:Y:S02]  /*2fb0*/  IADD3 R44, P0, R73, UR16, RZ ;  /* 0x00000010492c7c10 */ /* 0x000fe4000ff1e0ff */
[----:B------:R-:W-:Y:S01]  /*2fc0*/  IADD3 R46, P1, R46, UR16, RZ ;  /* 0x000000102e2e7c10 */ /* 0x000fe2000ff3e0ff */
[----:B------:R-:W-:Y:S01]  /*2fd0*/  USHF.R.U32.HI UR16, URZ, 0x4, UR58 ;  /* 0x000000043f107899 */ /* 0x000fe2000801163a */
[----:B------:R-:W-:-:S02]  /*2fe0*/  SHF.R.S32.HI R21, RZ, 0x1f, R23 ;  /* 0x0000001fff157819 */ /* 0x000fc40000011417 */
[----:B------:R-:W-:Y:S01]  /*2ff0*/  SHF.R.S32.HI R41, RZ, 0x1f, R25 ;  /* 0x0000001fff297819 */ /* 0x000fe20000011419 */
[----:B------:R-:W-:Y:S01]  /*3000*/  USGXT.U32 UR16, UR16, 0xe ;  /* 0x0000000e1010789a */ /* 0x000fe20008000000 */
[----:B------:R-:W-:Y:S02]  /*3010*/  SHF.R.S32.HI R43, RZ, 0x1f, R27 ;  /* 0x0000001fff2b7819 */ /* 0x000fe4000001141b */
[----:B------:R-:W-:Y:S01]  /*3020*/  SHF.R.S32.HI R45, RZ, 0x1f, R29 ;  /* 0x0000001fff2d7819 */ /* 0x000fe2000001141d */
[----:B------:R-:W-:Y:S01]  /*3030*/  UIADD3 UR20, UP0, UR16, 0x2, URZ ;  /* 0x0000000210147890 */ /* 0x000fe2000ff1e03f */
[----:B------:R-:W-:Y:S02]  /*3040*/  SHF.R.S32.HI R47, RZ, 0x1f, R73 ;  /* 0x0000001fff2f7819 */ /* 0x000fe40000011449 */
[----:B------:R-:W-:Y:S02]  /*3050*/  IADD3.X R21, R21, UR17, RZ, P2, !PT ;  /* 0x0000001115157c10 */ /* 0x000fe400097fe4ff */
[----:B------:R-:W-:Y:S01]  /*3060*/  IADD3 R23, P2, R7, UR18, RZ ;  /* 0x0000001207177c10 */ /* 0x000fe2000ff5e0ff */
[----:B------:R-:W-:Y:S01]  /*3070*/  UIADD3 UR18, UR58, 0x2000, URZ ;  /* 0x000020003a127890 */ /* 0x000fe2000fffe03f */
[----:B------:R-:W-:-:S02]  /*3080*/  IADD3.X R41, R41, UR17, RZ, P3, !PT ;  /* 0x0000001129297c10 */ /* 0x000fc40009ffe4ff */
[----:B------:R-:W-:Y:S02]  /*3090*/  IADD3.X R43, R43, UR17, RZ, P4, !PT ;  /* 0x000000112b2b7c10 */ /* 0x000fe4000a7fe4ff */
[----:B------:R-:W-:Y:S02]  /*30a0*/  IADD3.X R45, R45, UR17, RZ, P6, !PT ;  /* 0x000000112d2d7c10 */ /* 0x000fe4000b7fe4ff */
[----:B------:R-:W-:Y:S02]  /*30b0*/  IADD3.X R47, R47, UR17, RZ, P0, !PT ;  /* 0x000000112f2f7c10 */ /* 0x000fe400087fe4ff */
[----:B------:R-:W-:Y:S01]  /*30c0*/  IADD3.X R48, R48, UR17, RZ, P1, !PT ;  /* 0x0000001130307c10 */ /* 0x000fe20008ffe4ff */
[----:B------:R-:W-:Y:S01]  /*30d0*/  UMOV UR17, URZ ;  /* 0x0000003f00117c82 */ /* 0x000fe20008000000 */
[----:B------:R-:W-:Y:S01]  /*30e0*/  LEA.HI.X.SX32 R49, R7, UR19, 0x1, P2 ;  /* 0x0000001307317c11 */ /* 0x000fe200090f0eff */
[----:B------:R-:W-:Y:S01]  /*30f0*/  UIADD3.X UR21, UR17, 0x40000040, URZ, UP0, !UPT ;  /* 0x4000004011157890 */ /* 0x000fe200087fe43f */
[----:B------:R-:W-:-:S02]  /*3100*/  LOP3.LUT R7, R6, 0x7f, RZ, 0xc0, !PT ;  /* 0x0000007f06077812 */ /* 0x000fc400078ec0ff */
[----:B------:R-:W-:Y:S01]  /*3110*/  R2UR UR30, R24 ;  /* 0x00000000181e72ca */ /* 0x000fe200000e0000 */
[----:B------:R-:W-:Y:S01]  /*3120*/  IMAD.U32 R24, RZ, RZ, UR18 ;  /* 0x00000012ff187e24 */ /* 0x000fe2000f8e00ff */
[----:B------:R-:W-:Y:S01]  /*3130*/  SEL R51, RZ, 0x90, !P5 ;  /* 0x00000090ff337807 */ /* 0x000fe20006800000 */
[----:B------:R-:W-:Y:S01]  /*3140*/  UIADD3.64 UR18, UR20, 0x2, URZ ;  /* 0x0000000214127897 */ /* 0x000fe2000fffe03f */
[----:B------:R-:W-:Y:S01]  /*3150*/  IMAD R7, R7, UR22, RZ ;  /* 0x0000001607077c24 */ /* 0x000fe2000f8e02ff */
[----:B------:R-:W-:Y:S02]  /*3160*/  LOP3.LUT R73, R118, R3, RZ, 0xfc, !PT ;  /* 0x0000000376497212 */ /* 0x000fe400078efcff */
[----:B------:R-:W-:Y:S02]  /*3170*/  CS2R R24, SRZ ;  /* 0x0000000000187805 */ /* 0x000fe4000001ff00 */
[----:B------:R-:W-:Y:S01]  /*3180*/  LOP3.LUT R51, R51, 0x7f, R6, 0x78, !PT ;  /* 0x0000007f33337812 */ /* 0x000fe200078e7806 */
[----:B------:R-:W-:Y:S01]  /*3190*/  UIADD3.64 UR24, UR20, 0x4, URZ ;  /* 0x0000000414187897 */ /* 0x000fe2000fffe03f */
[----:B------:R-:W-:-:S02]  /*31a0*/  R2UR UR41, R36 ;  /* 0x00000000242972ca */ /* 0x000fc400000e0000 */
[----:B------:R-:W-:Y:S02]  /*31b0*/  CS2R R36, SRZ ;  /* 0x0000000000247805 */ /* 0x000fe4000001ff00 */
[----:B------:R-:W-:Y:S01]  /*31c0*/  R2UR UR40, R35 ;  /* 0x00000000232872ca */ /* 0x000fe200000e0000 */
[----:B------:R-:W-:Y:S01]  /*31d0*/  IMAD.U32 R118, RZ, RZ, UR18 ;  /* 0x00000012ff767e24 */ /* 0x000fe2000f8e00ff */
[----:B------:R-:W-:Y:S02]  /*31e0*/  R2UR UR37, R34 ;  /* 0x00000000222572ca */ /* 0x000fe400000e0000 */
[----:B------:R-:W-:Y:S02]  /*31f0*/  CS2R R34, SRZ ;  /* 0x0000000000227805 */ /* 0x000fe4000001ff00 */
[----:B------:R-:W-:Y:S01]  /*3200*/  R2UR UR36, R33 ;  /* 0x00000000212472ca */ /* 0x000fe200000e0000 */
[----:B------:R-:W-:Y:S01]  /*3210*/  IMAD.U32 R119, RZ, RZ, UR19 ;  /* 0x00000013ff777e24 */ /* 0x000fe2000f8e00ff */
[----:B------:R-:W-:-:S02]  /*3220*/  R2UR UR35, R32 ;  /* 0x00000000202372ca */ /* 0x000fc400000e0000 */
[----:B------:R-:W-:Y:S02]  /*3230*/  CS2R R32, SRZ ;  /* 0x0000000000207805 */ /* 0x000fe4000001ff00 */
[----:B------:R-:W-:Y:S02]  /*3240*/  R2UR UR34, R31 ;  /* 0x000000001f2272ca */ /* 0x000fe400000e0000 */
[----:B------:R-:W-:Y:S02]  /*3250*/  R2UR UR33, R30 ;  /* 0x000000001e2172ca */ /* 0x000fe400000e0000 */
[----:B------:R-:W-:Y:S02]  /*3260*/  CS2R R30, SRZ ;  /* 0x00000000001e7805 */ /* 0x000fe4000001ff00 */
[----:B------:R-:W-:Y:S02]  /*3270*/  R2UR UR32, R28 ;  /* 0x000000001c2072ca */ /* 0x000fe400000e0000 */
[----:B------:R-:W-:-:S02]  /*3280*/  CS2R R28, SRZ ;  /* 0x00000000001c7805 */ /* 0x000fc4000001ff00 */
[----:B------:R-:W-:Y:S02]  /*3290*/  R2UR UR31, R26 ;  /* 0x000000001a1f72ca */ /* 0x000fe400000e0000 */
[----:B------:R-:W-:Y:S02]  /*32a0*/  CS2R R26, SRZ ;  /* 0x00000000001a7805 */ /* 0x000fe4000001ff00 */
[----:B------:R-:W-:Y:S02]  /*32b0*/  SHF.R.S32.HI R116, RZ, 0x1f, R7 ;  /* 0x0000001fff747819 */ /* 0x000fe40000011407 */
[C---:B------:R-:W-:Y:S02]  /*32c0*/  LOP3.LUT R71, R51.reuse, 0x20, RZ, 0x3c, !PT ;  /* 0x0000002033477812 */ /* 0x040fe400078e3cff */
[C---:B------:R-:W-:Y:S02]  /*32d0*/  LOP3.LUT R69, R51.reuse, 0x40, RZ, 0x3c, !PT ;  /* 0x0000004033457812 */ /* 0x040fe400078e3cff */
[----:B------:R-:W-:-:S02]  /*32e0*/  LOP3.LUT R67, R51, 0x60, RZ, 0x3c, !PT ;  /* 0x0000006033437812 */ /* 0x000fc400078e3cff */
[C---:B------:R-:W-:Y:S02]  /*32f0*/  LOP3.LUT R65, R73.reuse, 0x10, RZ, 0x3c, !PT ;  /* 0x0000001049417812 */ /* 0x040fe400078e3cff */
[C---:B------:R-:W-:Y:S02]  /*3300*/  LOP3.LUT R63, R73.reuse, 0x20, RZ, 0x3c, !PT ;  /* 0x00000020493f7812 */ /* 0x040fe400078e3cff */
[C---:B------:R-:W-:Y:S02]  /*3310*/  LOP3.LUT R61, R73.reuse, 0x30, RZ, 0x3c, !PT ;  /* 0x00000030493d7812 */ /* 0x040fe400078e3cff */
[C---:B------:R-:W-:Y:S02]  /*3320*/  LOP3.LUT R59, R73.reuse, 0x40, RZ, 0x3c, !PT ;  /* 0x00000040493b7812 */ /* 0x040fe400078e3cff */
[C---:B------:R-:W-:Y:S02]  /*3330*/  LOP3.LUT R57, R73.reuse, 0x50, RZ, 0x3c, !PT ;  /* 0x0000005049397812 */ /* 0x040fe400078e3cff */
[----:B------:R-:W-:-:S02]  /*3340*/  LOP3.LUT R55, R73, 0x60, RZ, 0x3c, !PT ;  /* 0x0000006049377812 */ /* 0x000fc400078e3cff */
[----:B------:R-:W-:-:S07]  /*3350*/  LOP3.LUT R53, R73, 0x70, RZ, 0x3c, !PT ;  /* 0x0000007049357812 */ /* 0x000fce00078e3cff */
.L_x_1:
[C---:B------:R-:W-:Y:S02]  /*3360*/  LOP3.LUT R81, R3.reuse, 0x4, RZ, 0xfc, !PT ;  /* 0x0000000403517812 */ /* 0x040fe400078efcff */
[----:B------:R-:W-:Y:S02]  /*3370*/  ISETP.GE.AND P0, PT, R3, UR59, PT ;  /* 0x0000003b03007c0c */ /* 0x000fe4000bf06270 */
[----:B------:R-:W-:Y:S02]  /*3380*/  ISETP.GE.AND P1, PT, R81, UR59, PT ;  /* 0x0000003b51007c0c */ /* 0x000fe4000bf26270 */
[-C--:B------:R-:W-:Y:S02]  /*3390*/  IADD3 R118, P5, R110, R23.reuse, RZ ;  /* 0x000000176e767210 */ /* 0x080fe40007fbe0ff */
[----:B------:R-:W-:Y:S02]  /*33a0*/  IADD3 R120, P6, R114, R23, RZ ;  /* 0x0000001772787210 */ /* 0x000fe40007fde0ff */
[----:B------:R-:W-:-:S02]  /*33b0*/  PRMT R132, RZ, 0x7610, R132 ;  /* 0x00007610ff847816 */ /* 0x000fc40000000084 */
[-C--:B------:R-:W-:Y:S02]  /*33c0*/  LEA.HI.X.SX32 R119, R110, R49.reuse, 0x1, P5 ;  /* 0x000000316e777211 */ /* 0x080fe400028f0eff */
[----:B------:R-:W-:Y:S02]  /*33d0*/  PRMT R134, RZ, 0x7610, R134 ;  /* 0x00007610ff867816 */ /* 0x000fe40000000086 */
[----:B------:R-:W-:Y:S01]  /*33e0*/  LEA.HI.X.SX32 R121, R114, R49, 0x1, P6 ;  /* 0x0000003172797211 */ /* 0x000fe200030f0eff */
[----:B------:R0:W2:Y:S01]  /*33f0*/  @!P0 LDG.E.U8 R132, desc[UR38][R118.64] ;  /* 0x0000002676848981 */ /* 0x0000a2000c1e1100 */
[C---:B------:R-:W-:Y:S02]  /*3400*/  LOP3.LUT R81, R3.reuse, 0x10, RZ, 0xfc, !PT ;  /* 0x0000001003517812 */ /* 0x040fe400078efcff */
[----:B------:R-:W-:Y:S01]  /*3410*/  LOP3.LUT R83, R3, 0x8, RZ, 0xfc, !PT ;  /* 0x0000000803537812 */ /* 0x000fe200078efcff */
[----:B------:R1:W3:Y:S01]  /*3420*/  @!P1 LDG.E.U8 R134, desc[UR38][R120.64] ;  /* 0x0000002678869981 */ /* 0x0002e2000c1e1100 */
[----:B------:R-:W-:-:S02]  /*3430*/  IADD3 R122, P6, R108, R23, RZ ;  /* 0x000000176c7a7210 */ /* 0x000fc40007fde0ff */
[----:B------:R-:W-:Y:S02]  /*3440*/  ISETP.GE.AND P4, PT, R81, UR59, PT ;  /* 0x0000003b51007c0c */ /* 0x000fe4000bf86270 */
[----:B------:R-:W-:Y:S02]  /*3450*/  ISETP.GE.AND P2, PT, R83, UR59, PT ;  /* 0x0000003b53007c0c */ /* 0x000fe4000bf46270 */
[----:B------:R-:W-:Y:S02]  /*3460*/  LOP3.LUT R81, R3, 0x18, RZ, 0xfc, !PT ;  /* 0x0000001803517812 */ /* 0x000fe400078efcff */
[----:B------:R-:W-:Y:S02]  /*3470*/  LEA.HI R85, R6, 0xc, RZ, 0x1a ;  /* 0x0000000c06557811 */ /* 0x000fe400078fd0ff */
[----:B------:R-:W-:Y:S02]  /*3480*/  LEA.HI.X.SX32 R123, R108, R49, 0x1, P6 ;  /* 0x000000316c7b7211 */ /* 0x000fe400030f0eff */
[----:B------:R-:W-:-:S02]  /*3490*/  IADD3 R124, P6, R98, R23, RZ ;  /* 0x00000017627c7210 */ /* 0x000fc40007fde0ff */
[----:B------:R-:W-:Y:S02]  /*34a0*/  ISETP.GE.AND P0, PT, R81, UR59, PT ;  /* 0x0000003b51007c0c */ /* 0x000fe4000bf06270 */
[----:B------:R-:W-:Y:S02]  /*34b0*/  ISETP.GE.AND P3, PT, R85, UR59, PT ;  /* 0x0000003b55007c0c */ /* 0x000fe4000bf66270 */
[----:B------:R-:W-:Y:S02]  /*34c0*/  LEA.HI R81, R6, 0x1c, RZ, 0x1a ;  /* 0x0000001c06517811 */ /* 0x000fe400078fd0ff */
[----:B------:R-:W-:Y:S02]  /*34d0*/  PRMT R136, RZ, 0x7610, R136 ;  /* 0x00007610ff887816 */ /* 0x000fe40000000088 */
[----:B------:R-:W-:Y:S02]  /*34e0*/  LEA.HI.X.SX32 R125, R98, R49, 0x1, P6 ;  /* 0x00000031627d7211 */ /* 0x000fe400030f0eff */
[----:B0-----:R-:W-:-:S02]  /*34f0*/  IADD3 R118, P6, R106, R23, RZ ;  /* 0x000000176a767210 */ /* 0x001fc40007fde0ff */
[----:B------:R-:W-:Y:S01]  /*3500*/  ISETP.GE.AND P1, PT, R81, UR59, PT ;  /* 0x0000003b51007c0c */ /* 0x000fe2000bf26270 */
[----:B------:R0:W4:Y:S01]  /*3510*/  @!P2 LDG.E.U8 R136, desc[UR38][R122.64] ;  /* 0x000000267a88a981 */ /* 0x000122000c1e1100 */
[C---:B------:R-:W-:Y:S02]  /*3520*/  LOP3.LUT R81, R3.reuse, 0x20, RZ, 0xfc, !PT ;  /* 0x0000002003517812 */ /* 0x040fe400078efcff */
[----:B------:R-:W-:Y:S02]  /*3530*/  LOP3.LUT R83, R3, 0x14, RZ, 0xfc, !PT ;  /* 0x0000001403537812 */ /* 0x000fe400078efcff */
[----:B------:R-:W-:Y:S02]  /*3540*/  PRMT R130, RZ, 0x7610, R130 ;  /* 0x00007610ff827816 */ /* 0x000fe40000000082 */
[----:B------:R-:W-:Y:S02]  /*3550*/  LEA.HI.X.SX32 R119, R106, R49, 0x1, P6 ;  /* 0x000000316a777211 */ /* 0x000fe400030f0eff */
[----:B-1----:R-:W-:-:S02]  /*3560*/  IADD3 R120, P6, R104, R23, RZ ;  /* 0x0000001768787210 */ /* 0x002fc40007fde0ff */
[----:B------:R-:W-:Y:S01]  /*3570*/  ISETP.GE.AND P2, PT, R81, UR59, PT ;  /* 0x0000003b51007c0c */ /* 0x000fe2000bf46270 */
[----:B------:R1:W5:Y:S01]  /*3580*/  @!P3 LDG.E.U8 R130, desc[UR38][R124.64] ;  /* 0x000000267c82b981 */ /* 0x000362000c1e1100 */
[----:B------:R-:W-:Y:S02]  /*3590*/  ISETP.GE.AND P5, PT, R83, UR59, PT ;  /* 0x0000003b53007c0c */ /* 0x000fe4000bfa6270 */
[----:B------:R-:W-:Y:S02]  /*35a0*/  LOP3.LUT R81, R3, 0x24, RZ, 0xfc, !PT ;  /* 0x0000002403517812 */ /* 0x000fe400078efcff */
[----:B------:R-:W-:Y:S02]  /*35b0*/  PRMT R128, RZ, 0x7610, R128 ;  /* 0x00007610ff807816 */ /* 0x000fe40000000080 */
[----:B------:R-:W-:Y:S02]  /*35c0*/  LEA.HI.X.SX32 R121, R104, R49, 0x1, P6 ;  /* 0x0000003168797211 */ /* 0x000fe400030f0eff */
[----:B0-----:R-:W-:-:S02]  /*35d0*/  IADD3 R122, P6, R102, R23, RZ ;  /* 0x00000017667a7210 */ /* 0x001fc40007fde0ff */
[----:B------:R-:W-:Y:S01]  /*35e0*/  ISETP.GE.AND P3, PT, R81, UR59, PT ;  /* 0x0000003b51007c0c */ /* 0x000fe2000bf66270 */
[----:B------:R0:W5:Y:S01]  /*35f0*/  @!P4 LDG.E.U8 R128, desc[UR38][R118.64] ;  /* 0x000000267680c981 */ /* 0x000162000c1e1100 */
[----:B------:R-:W-:Y:S02]  /*3600*/  LOP3.LUT R81, R3, 0x28, RZ, 0xfc, !PT ;  /* 0x0000002803517812 */ /* 0x000fe400078efcff */
[----:B------:R-:W-:Y:S02]  /*3610*/  PRMT R126, RZ, 0x7610, R126 ;  /* 0x00007610ff7e7816 */ /* 0x000fe4000000007e */
[----:B------:R-:W-:Y:S02]  /*3620*/  LEA.HI.X.SX32 R123, R102, R49, 0x1, P6 ;  /* 0x00000031667b7211 */ /* 0x000fe400030f0eff */
[----:B-1----:R-:W-:Y:S02]  /*3630*/  IADD3 R124, P6, R54, R23, RZ ;  /* 0x00000017367c7210 */ /* 0x002fe40007fde0ff */
[----:B------:R-:W-:Y:S01]  /*3640*/  ISETP.GE.AND P4, PT, R81, UR59, PT ;  /* 0x0000003b51007c0c */ /* 0x000fe2000bf86270 */
[----:B------:R1:W5:Y:S01]  /*3650*/  @!P5 LDG.E.U8 R126, desc[UR38][R120.64] ;  /* 0x00000026787ed981 */ /* 0x000362000c1e1100 */
[----:B------:R-:W-:-:S02]  /*3660*/  LEA.HI R81, R6, 0x2c, RZ, 0x1a ;  /* 0x0000002c06517811 */ /* 0x000fc400078fd0ff */
[----:B------:R-:W-:Y:S02]  /*3670*/  PRMT R138, RZ, 0x7610, R138 ;  /* 0x00007610ff8a7816 */ /* 0x000fe4000000008a */
[----:B------:R-:W-:Y:S02]  /*3680*/  LEA.HI.X.SX32 R125, R54, R49, 0x1, P6 ;  /* 0x00000031367d7211 */ /* 0x000fe400030f0eff */
[----:B0-----:R-:W-:Y:S02]  /*3690*/  IADD3 R118, P6, R100, R23, RZ ;  /* 0x0000001764767210 */ /* 0x001fe40007fde0ff */
[----:B------:R-:W-:Y:S01]  /*36a0*/  ISETP.GE.AND P5, PT, R81, UR59, PT ;  /* 0x0000003b51007c0c */ /* 0x000fe2000bfa6270 */
[----:B------:R0:W5:Y:S01]  /*36b0*/  @!P0 LDG.E.U8 R138, desc[UR38][R122.64] ;  /* 0x000000267a8a8981 */ /* 0x000162000c1e1100 */
[----:B------:R-:W-:Y:S02]  /*36c0*/  LOP3.LUT R81, R3, 0x30, RZ, 0xfc, !PT ;  /* 0x0000003003517812 */ /* 0x000fe400078efcff */
[----:B------:R-:W-:-:S02]  /*36d0*/  PRMT R140, RZ, 0x7610, R140 ;  /* 0x00007610ff8c7816 */ /* 0x000fc4000000008c */
[----:B------:R-:W-:Y:S02]  /*36e0*/  LEA.HI.X.SX32 R119, R100, R49, 0x1, P6 ;  /* 0x0000003164777211 */ /* 0x000fe400030f0eff */
[C---:B-1----:R-:W-:Y:S02]  /*36f0*/  IADD3 R120, P6, R56.reuse, R23, RZ ;  /* 0x0000001738787210 */ /* 0x042fe40007fde0ff */
[----:B------:R-:W-:Y:S01]  /*3700*/  ISETP.GE.AND P0, PT, R81, UR59, PT ;  /* 0x0000003b51007c0c */ /* 0x000fe2000bf06270 */
[----:B------:R1:W5:Y:S01]  /*3710*/  @!P1 LDG.E.U8 R140, desc[UR38][R124.64] ;  /* 0x000000267c8c9981 */ /* 0x000362000c1e1100 */
[----:B------:R-:W-:Y:S02]  /*3720*/  LOP3.LUT R81, R3, 0x34, RZ, 0xfc, !PT ;  /* 0x0000003403517812 */ /* 0x000fe400078efcff */
[----:B------:R-:W-:Y:S02]  /*3730*/  PRMT R142, RZ, 0x7610, R142 ;  /* 0x00007610ff8e7816 */ /* 0x000fe4000000008e */
[----:B------:R-:W-:-:S02]  /*3740*/  LEA.HI.X.SX32 R121, R56, R49, 0x1, P6 ;  /* 0x0000003138797211 */ /* 0x000fc400030f0eff */
[C---:B0-----:R-:W-:Y:S02]  /*3750*/  IADD3 R122, P6, R58.reuse, R23, RZ ;  /* 0x000000173a7a7210 */ /* 0x041fe40007fde0ff */
[----:B------:R-:W-:Y:S01]  /*3760*/  ISETP.GE.AND P1, PT, R81, UR59, PT ;  /* 0x0000003b51007c0c */ /* 0x000fe2000bf26270 */
[----:B------:R0:W5:Y:S01]  /*3770*/  @!P2 LDG.E.U8 R142, desc[UR38][R118.64] ;  /* 0x00000026768ea981 */ /* 0x000162000c1e1100 */
[----:B------:R-:W-:Y:S02]  /*3780*/  LOP3.LUT R81, R3, 0x38, RZ, 0xfc, !PT ;  /* 0x0000003803517812 */ /* 0x000fe400078efcff */
[----:B------:R-:W-:Y:S02]  /*3790*/  PRMT R144, RZ, 0x7610, R144 ;  /* 0x00007610ff907816 */ /* 0x000fe40000000090 */
[----:B------:R-:W-:Y:S02]  /*37a0*/  LEA.HI.X.SX32 R123, R58, R49, 0x1, P6 ;  /* 0x000000313a7b7211 */ /* 0x000fe400030f0eff */
[----:B-1----:R-:W-:-:S02]  /*37b0*/  IADD3 R124, P6, R52, R23, RZ ;  /* 0x00000017347c7210 */ /* 0x002fc40007fde0ff */
[----:B------:R-:W-:Y:S01]  /*37c0*/  ISETP.GE.AND P2, PT, R81, UR59, PT ;  /* 0x0000003b51007c0c */ /* 0x000fe2000bf46270 */
[----:B------:R1:W5:Y:S01]  /*37d0*/  @!P3 LDG.E.U8 R144, desc[UR38][R120.64] ;  /* 0x000000267890b981 */ /* 0x000362000c1e1100 */
[----:B------:R-:W-:Y:S02]  /*37e0*/  LEA.HI R81, R6, 0x3c, RZ, 0x1a ;  /* 0x0000003c06517811 */ /* 0x000fe400078fd0ff */
[----:B------:R-:W-:Y:S02]  /*37f0*/  PRMT R146, RZ, 0x7610, R146 ;  /* 0x00007610ff927816 */ /* 0x000fe40000000092 */
[----:B------:R-:W-:Y:S02]  /*3800*/  LEA.HI.X.SX32 R125, R52, R49, 0x1, P6 ;  /* 0x00000031347d7211 */ /* 0x000fe400030f0eff */
[----:B0-----:R-:W-:Y:S02]  /*3810*/  IADD3 R118, P6, R60, R23, RZ ;  /* 0x000000173c767210 */ /* 0x001fe40007fde0ff */
[----:B------:R-:W-:Y:S01]  /*3820*/  ISETP.GE.AND P3, PT, R81, UR59, PT ;  /* 0x0000003b51007c0c */ /* 0x000fe2000bf66270 */
[----:B------:R0:W5:Y:S01]  /*3830*/  @!P4 LDG.E.U8 R146, desc[UR38][R122.64] ;  /* 0x000000267a92c981 */ /* 0x000162000c1e1100 */
[----:B------:R-:W-:-:S02]  /*3840*/  LOP3.LUT R81, R3, 0x40, RZ, 0xfc, !PT ;  /* 0x0000004003517812 */ /* 0x000fc400078efcff */
[----:B------:R-:W-:Y:S02]  /*3850*/  PRMT R148, RZ, 0x7610, R148 ;  /* 0x00007610ff947816 */ /* 0x000fe40000000094 */
[----:B------:R-:W-:Y:S02]  /*3860*/  LEA.HI.X.SX32 R119, R60, R49, 0x1, P6 ;  /* 0x000000313c777211 */ /* 0x000fe400030f0eff */
[----:B-1----:R-:W-:Y:S02]  /*3870*/  IADD3 R120, P6, R62, R23, RZ ;  /* 0x000000173e787210 */ /* 0x002fe40007fde0ff */
[----:B------:R-:W-:Y:S01]  /*3880*/  ISETP.GE.AND P4, PT, R81, UR59, PT ;  /* 0x0000003b51007c0c */ /* 0x000fe2000bf86270 */
[----:B------:R1:W5:Y:S01]  /*3890*/  @!P5 LDG.E.U8 R148, desc[UR38][R124.64] ;  /* 0x000000267c94d981 */ /* 0x000362000c1e1100 */
[----:B------:R-:W-:Y:S02]  /*38a0*/  LOP3.LUT R81, R3, 0x44, RZ, 0xfc, !PT ;  /* 0x0000004403517812 */ /* 0x000fe400078efcff */
[----:B------:R-:W-:-:S02]  /*38b0*/  PRMT R150, RZ, 0x7610, R150 ;  /* 0x00007610ff967816 */ /* 0x000fc40000000096 */
[----:B------:R-:W-:Y:S02]  /*38c0*/  LEA.HI.X.SX32 R121, R62, R49, 0x1, P6 ;  /* 0x000000313e797211 */ /* 0x000fe400030f0eff */
[C---:B0-----:R-:W-:Y:S02]  /*38d0*/  IADD3 R122, P6, R64.reuse, R23, RZ ;  /* 0x00000017407a7210 */ /* 0x041fe40007fde0ff */
[----:B------:R-:W-:Y:S01]  /*38e0*/  ISETP.GE.AND P5, PT, R81, UR59, PT ;  /* 0x0000003b51007c0c */ /* 0x000fe2000bfa6270 */
[----:B------:R0:W5:Y:S01]  /*38f0*/  @!P0 LDG.E.U8 R150, desc[UR38][R118.64] ;  /* 0x0000002676968981 */ /* 0x000162000c1e1100 */
[----:B------:R-:W-:Y:S02]  /*3900*/  LOP3.LUT R81, R3, 0x48, RZ, 0xfc, !PT ;  /* 0x0000004803517812 */ /* 0x000fe400078efcff */
[----:B------:R-:W-:Y:S02]  /*3910*/  PRMT R152, RZ, 0x7610, R152 ;  /* 0x00007610ff987816 */ /* 0x000fe40000000098 */
[----:B------:R-:W-:-:S02]  /*3920*/  LEA.HI.X.SX32 R123, R64, R49, 0x1, P6 ;  /* 0x00000031407b7211 */ /* 0x000fc400030f0eff */
[----:B-1----:R-:W-:Y:S02]  /*3930*/  IADD3 R124, P6, R50, R23, RZ ;  /* 0x00000017327c7210 */ /* 0x002fe40007fde0ff */
[----:B------:R-:W-:Y:S01]  /*3940*/  ISETP.GE.AND P0, PT, R81, UR59, PT ;  /* 0x0000003b51007c0c */ /* 0x000fe2000bf06270 */
[----:B------:R1:W5:Y:S01]  /*3950*/  @!P1 LDG.E.U8 R152, desc[UR38][R120.64] ;  /* 0x0000002678989981 */ /* 0x000362000c1e1100 */
[----:B------:R-:W-:Y:S02]  /*3960*/  LEA.HI R81, R6, 0x4c, RZ, 0x1a ;  /* 0x0000004c06517811 */ /* 0x000fe400078fd0ff */
        /* <DEDUP_REMOVED lines=11> */
[----:B------:R-:W-:-:S02]  /*3a20*/  LOP3.LUT R81, R3, 0x54, RZ, 0xfc, !PT ;  /* 0x0000005403517812 */ /* 0x000fc400078efcff */
        /* <DEDUP_REMOVED lines=8> */
[----:B-1----:R-:W-:Y:S02]  /*3ab0*/  IADD3 R124, P6, R90, R23, RZ ;  /* 0x000000175a7c7210 */ /* 0x002fe40007fde0ff */
[----:B------:R-:W-:Y:S01]  /*3ac0*/  ISETP.GE.AND P4, PT, R81, UR59, PT ;  /* 0x0000003b51007c0c */ /* 0x000fe2000bf86270 */
[----:B------:R1:W5:Y:S01]  /*3ad0*/  @!P5 LDG.E.U8 R160, desc[UR38][R120.64] ;  /* 0x0000002678a0d981 */ /* 0x000362000c1e1100 */
[----:B------:R-:W-:Y:S02]  /*3ae0*/  LEA.HI R81, R6, 0x5c, RZ, 0x1a ;  /* 0x0000005c06517811 */ /* 0x000fe400078fd0ff */
        /* <DEDUP_REMOVED lines=11> */
[----:B------:R-:W-:Y:S02]  /*3ba0*/  LOP3.LUT R81, R3, 0x64, RZ, 0xfc, !PT ;  /* 0x0000006403517812 */ /* 0x000fe400078efcff */
        /* <DEDUP_REMOVED lines=11> */
[----:B------:R-:W-:Y:S02]  /*3c60*/  LEA.HI R81, R6, 0x6c, RZ, 0x1a ;  /* 0x0000006c06517811 */ /* 0x000fe400078fd0ff */
        /* <DEDUP_REMOVED lines=8> */
[C---:B-1----:R-:W-:Y:S02]  /*3cf0*/  IADD3 R120, P6, R80.reuse, R23, RZ ;  /* 0x0000001750787210 */ /* 0x042fe40007fde0ff */
[----:B------:R-:W-:Y:S01]  /*3d00*/  ISETP.GE.AND P4, PT, R81, UR59, PT ;  /* 0x0000003b51007c0c */ /* 0x000fe2000bf86270 */
[----:B------:R1:W5:Y:S01]  /*3d10*/  @!P5 LDG.E.U8 R174, desc[UR38][R124.64] ;  /* 0x000000267caed981 */ /* 0x000362000c1e1100 */
[----:B------:R-:W-:Y:S02]  /*3d20*/  LOP3.LUT R81, R3, 0x74, RZ, 0xfc, !PT ;  /* 0x0000007403517812 */ /* 0x000fe400078efcff */
[----:B------:R-:W-:Y:S02]  /*3d30*/  PRMT R178, RZ, 0x7610, R178 ;  /* 0x00007610ffb27816 */ /* 0x000fe400000000b2 */
[----:B------:R-:W-:Y:S02]  /*3d40*/  PRMT R176, RZ, 0x7610, R176 ;  /* 0x00007610ffb07816 */ /* 0x000fe400000000b0 */
[----:B------:R-:W-:-:S02]  /*3d50*/  LEA.HI.X.SX32 R121, R80, R49, 0x1, P6 ;  /* 0x0000003150797211 */ /* 0x000fc400030f0eff */
[C---:B0-----:R-:W-:Y:S02]  /*3d60*/  IADD3 R122, P6, R82.reuse, R23, RZ ;  /* 0x00000017527a7210 */ /* 0x041fe40007fde0ff */
[----:B------:R-:W-:Y:S01]  /*3d70*/  ISETP.GE.AND P5, PT, R81, UR59, PT ;  /* 0x0000003b51007c0c */ /* 0x000fe2000bfa6270 */
[----:B------:R0:W5:Y:S01]  /*3d80*/  @!P1 LDG.E.U8 R178, desc[UR38][R120.64] ;  /* 0x0000002678b29981 */ /* 0x000162000c1e1100 */
[----:B------:R-:W-:Y:S02]  /*3d90*/  LOP3.LUT R81, R3, 0x78, RZ, 0xfc, !PT ;  /* 0x0000007803517812 */ /* 0x000fe400078efcff */
[----:B------:R-:W-:Y:S01]  /*3da0*/  PRMT R180, RZ, 0x7610, R180 ;  /* 0x00007610ffb47816 */ /* 0x000fe200000000b4 */
[----:B------:R0:W5:Y:S01]  /*3db0*/  @!P0 LDG.E.U8 R176, desc[UR38][R118.64] ;  /* 0x0000002676b08981 */ /* 0x000162000c1e1100 */
[----:B------:R-:W-:Y:S02]  /*3dc0*/  LEA.HI.X.SX32 R123, R82, R49, 0x1, P6 ;  /* 0x00000031527b7211 */ /* 0x000fe400030f0eff */
[----:B-1----:R-:W-:-:S02]  /*3dd0*/  IADD3 R124, P1, R94, R23, RZ ;  /* 0x000000175e7c7210 */ /* 0x002fc40007f3e0ff */
[----:B------:R-:W-:Y:S01]  /*3de0*/  ISETP.GE.AND P0, PT, R81, UR59, PT ;  /* 0x0000003b51007c0c */ /* 0x000fe2000bf06270 */
[----:B------:R1:W5:Y:S01]  /*3df0*/  @!P2 LDG.E.U8 R180, desc[UR38][R122.64] ;  /* 0x000000267ab4a981 */ /* 0x000362000c1e1100 */
[----:B------:R-:W-:Y:S02]  /*3e00*/  LEA.HI R81, R6, 0x7c, RZ, 0x1a ;  /* 0x0000007c06517811 */ /* 0x000fe400078fd0ff */
[----:B------:R-:W-:Y:S02]  /*3e10*/  PRMT R182, RZ, 0x7610, R182 ;  /* 0x00007610ffb67816 */ /* 0x000fe400000000b6 */
[----:B------:R-:W-:Y:S02]  /*3e20*/  LEA.HI.X.SX32 R125, R94, R49, 0x1, P1 ;  /* 0x000000315e7d7211 */ /* 0x000fe400008f0eff */
[C---:B0-----:R-:W-:Y:S02]  /*3e30*/  IADD3 R120, P2, R86.reuse, R23, RZ ;  /* 0x0000001756787210 */ /* 0x041fe40007f5e0ff */
[----:B------:R-:W-:Y:S01]  /*3e40*/  ISETP.GE.AND P6, PT, R81, UR59, PT ;  /* 0x0000003b51007c0c */ /* 0x000fe2000bfc6270 */
[----:B------:R0:W5:Y:S01]  /*3e50*/  @!P3 LDG.E.U8 R182, desc[UR38][R124.64] ;  /* 0x000000267cb6b981 */ /* 0x000162000c1e1100 */
[----:B------:R-:W-:-:S02]  /*3e60*/  LEA.HI.X.SX32 R121, R86, R49, 0x1, P2 ;  /* 0x0000003156797211 */ /* 0x000fc400010f0eff */
[-C--:B------:R-:W-:Y:S02]  /*3e70*/  IADD3 R118, P1, R84, R23.reuse, RZ ;  /* 0x0000001754767210 */ /* 0x080fe40007f3e0ff */
[-C--:B-1----:R-:W-:Y:S02]  /*3e80*/  IADD3 R122, P2, R88, R23.reuse, RZ ;  /* 0x00000017587a7210 */ /* 0x082fe40007f5e0ff */
[----:B------:R-:W-:Y:S02]  /*3e90*/  PRMT R184, RZ, 0x7610, R184 ;  /* 0x00007610ffb87816 */ /* 0x000fe400000000b8 */
[----:B------:R-:W-:Y:S02]  /*3ea0*/  MOV R77, UR25 ;  /* 0x00000019004d7c02 */ /* 0x000fe40008000f00 */
[----:B0-----:R-:W-:Y:S02]  /*3eb0*/  IADD3 R124, P3, R96, R23, RZ ;  /* 0x00000017607c7210 */ /* 0x001fe40007f7e0ff */
[----:B------:R-:W-:-:S02]  /*3ec0*/  PRMT R186, RZ, 0x7610, R186 ;  /* 0x00007610ffba7816 */ /* 0x000fc400000000ba */
[----:B------:R-:W-:Y:S02]  /*3ed0*/  PRMT R188, RZ, 0x7610, R188 ;  /* 0x00007610ffbc7816 */ /* 0x000fe400000000bc */
[----:B------:R-:W-:Y:S02]  /*3ee0*/  PRMT R190, RZ, 0x7610, R190 ;  /* 0x00007610ffbe7816 */ /* 0x000fe400000000be */
[-C--:B------:R-:W-:Y:S01]  /*3ef0*/  LEA.HI.X.SX32 R119, R84, R49.reuse, 0x1, P1 ;  /* 0x0000003154777211 */ /* 0x080fe200008f0eff */
[----:B------:R0:W5:Y:S01]  /*3f00*/  @!P5 LDG.E.U8 R186, desc[UR38][R120.64] ;  /* 0x0000002678bad981 */ /* 0x000162000c1e1100 */
[-C--:B------:R-:W-:Y:S02]  /*3f10*/  LEA.HI.X.SX32 R123, R88, R49.reuse, 0x1, P2 ;  /* 0x00000031587b7211 */ /* 0x080fe400010f0eff */
[----:B------:R-:W-:Y:S01]  /*3f20*/  LEA.HI.X.SX32 R125, R96, R49, 0x1, P3 ;  /* 0x00000031607d7211 */ /* 0x000fe200018f0eff */
[----:B------:R1:W5:Y:S01]  /*3f30*/  @!P4 LDG.E.U8 R184, desc[UR38][R118.64] ;  /* 0x0000002676b8c981 */ /* 0x000362000c1e1100 */
[----:B------:R-:W-:-:S03]  /*3f40*/  MOV R79, UR24 ;  /* 0x00000018004f7c02 */ /* 0x000fc60008000f00 */
[----:B------:R-:W5:Y:S04]  /*3f50*/  @!P0 LDG.E.U8 R188, desc[UR38][R122.64] ;  /* 0x000000267abc8981 */ /* 0x000f68000c1e1100 */
[----:B------:R2:W5:Y:S01]  /*3f60*/  @!P6 LDG.E.U8 R190, desc[UR38][R124.64] ;  /* 0x000000267cbee981 */ /* 0x000562000c1e1100 */
[----:B------:R-:W-:Y:S01]  /*3f70*/  BAR.SYNC.DEFER_BLOCKING 0x0 ;  /* 0x0000000000007b1d */ /* 0x000fe20000010000 */
[----:B------:R-:W-:Y:S02]  /*3f80*/  LOP3.LUT R81, R6, 0x7f, RZ, 0xc0, !PT ;  /* 0x0000007f06517812 */ /* 0x000fe400078ec0ff */
[----:B------:R-:W-:Y:S02]  /*3f90*/  IADD3 RZ, P2, R7, R46, RZ ;  /* 0x0000002e07ff7210 */ /* 0x000fe40007f5e0ff */
[----:B------:R-:W-:-:S02]  /*3fa0*/  ISETP.GE.AND P1, PT, R81, UR59, PT ;  /* 0x0000003b51007c0c */ /* 0x000fc4000bf26270 */
[C---:B------:R-:W-:Y:S01]  /*3fb0*/  IADD3 RZ, P0, R7.reuse, UR36, RZ ;  /* 0x0000002407ff7c10 */ /* 0x040fe2000ff1e0ff */
[C---:B------:R-:W-:Y:S01]  /*3fc0*/  IMAD.X R171, R116.reuse, 0x1, R48, P2 ;  /* 0x0000000174ab7824 */ /* 0x040fe200010e0630 */
[C---:B------:R-:W-:Y:S02]  /*3fd0*/  IADD3 RZ, P2, R7.reuse, R44, RZ ;  /* 0x0000002c07ff7210 */ /* 0x040fe40007f5e0ff */
[C---:B0-----:R-:W-:Y:S02]  /*3fe0*/  IADD3.X R121, R116.reuse, UR4, RZ, P0, !PT ;  /* 0x0000000474797c10 */ /* 0x041fe400087fe4ff */
[C---:B------:R-:W-:Y:S01]  /*3ff0*/  IADD3 RZ, P0, R7.reuse, UR40, RZ ;  /* 0x0000002807ff7c10 */ /* 0x040fe2000ff1e0ff */
[----:B-1----:R-:W-:Y:S01]  /*4000*/  IMAD.X R119, R116, 0x1, R47, P2 ;  /* 0x0000000174777824 */ /* 0x002fe200010e062f */
[----:B------:R-:W-:Y:S01]  /*4010*/  PRMT R196, RZ, 0x7610, R196 ;  /* 0x00007610ffc47816 */ /* 0x000fe200000000c4 */
[C---:B------:R-:W-:Y:S01]  /*4020*/  VIADD R120, R7.reuse, UR36 ;  /* 0x0000002407787c36 */ /* 0x040fe20008000000 */
[----:B------:R-:W-:Y:S01]  /*4030*/  PRMT R192, RZ, 0x7610, R192 ;  /* 0x00007610ffc07816 */ /* 0x000fe200000000c0 */
[C---:B------:R-:W-:Y:S01]  /*4040*/  IMAD.IADD R170, R7.reuse, 0x1, R46 ;  /* 0x0000000107aa7824 */ /* 0x040fe200078e022e */
[----:B------:R-:W-:-:S02]  /*4050*/  IADD3 RZ, P2, R7, UR37, RZ ;  /* 0x0000002507ff7c10 */ /* 0x000fc4000ff5e0ff */
[C---:B--2---:R-:W-:Y:S02]  /*4060*/  IADD3.X R125, R116.reuse, UR6, RZ, P0, !PT ;  /* 0x00000006747d7c10 */ /* 0x044fe400087fe4ff */
[C---:B------:R-:W-:Y:S01]  /*4070*/  IADD3 RZ, P0, R7.reuse, UR42, RZ ;  /* 0x0000002a07ff7c10 */ /* 0x040fe2000ff1e0ff */
[C---:B------:R-:W-:Y:S01]  /*4080*/  IMAD.IADD R118, R7.reuse, 0x1, R44 ;  /* 0x0000000107767824 */ /* 0x040fe200078e022c */
[----:B------:R-:W-:Y:S01]  /*4090*/  PRMT R194, RZ, 0x7610, R194 ;  /* 0x00007610ffc27816 */ /* 0x000fe200000000c2 */
[----:B------:R0:W2:Y:S01]  /*40a0*/  @!P1 LDG.E.U8 R196, desc[UR38][R120.64] ;  /* 0x0000002678c49981 */ /* 0x0000a2000c1e1100 */
[----:B------:R-:W-:Y:S01]  /*40b0*/  PRMT R198, RZ, 0x7610, R198 ;  /* 0x00007610ffc67816 */ /* 0x000fe200000000c6 */
[C---:B------:R-:W-:Y:S01]  /*40c0*/  VIADD R124, R7.reuse, UR40 ;  /* 0x00000028077c7c36 */ /* 0x040fe20008000000 */
[C---:B------:R-:W-:Y:S01]  /*40d0*/  IADD3.X R123, R116.reuse, UR5, RZ, P2, !PT ;  /* 0x00000005747b7c10 */ /* 0x040fe200097fe4ff */
[----:B------:R1:W2:Y:S01]  /*40e0*/  @!P1 LDG.E.U8 R192, desc[UR38][R170.64] ;  /* 0x00000026aac09981 */ /* 0x0002a2000c1e1100 */
[C---:B------:R-:W-:Y:S01]  /*40f0*/  IADD3 RZ, P2, R7.reuse, UR41, RZ ;  /* 0x0000002907ff7c10 */ /* 0x040fe2000ff5e0ff */
[----:B------:R-:W-:Y:S01]  /*4100*/  VIADD R122, R7, UR37 ;  /* 0x00000025077a7c36 */ /* 0x000fe20008000000 */
[----:B------:R-:W-:Y:S01]  /*4110*/  PRMT R202, RZ, 0x7610, R202 ;  /* 0x00007610ffca7816 */ /* 0x000fe200000000ca */
[----:B------:R3:W2:Y:S01]  /*4120*/  @!P1 LDG.E.U8 R194, desc[UR38][R118.64] ;  /* 0x0000002676c29981 */ /* 0x0006a2000c1e1100 */
[----:B0-----:R-:W-:-:S02]  /*4130*/  IADD3.X R121, R116, UR8, RZ, P0, !PT ;  /* 0x0000000874797c10 */ /* 0x001fc400087fe4ff */
[C---:B------:R-:W-:Y:S01]  /*4140*/  IADD3 RZ, P0, R7.reuse, UR44, RZ ;  /* 0x0000002c07ff7c10 */ /* 0x040fe2000ff1e0ff */
[----:B------:R0:W2:Y:S01]  /*4150*/  @!P1 LDG.E.U8 R198, desc[UR38][R124.64] ;  /* 0x000000267cc69981 */ /* 0x0000a2000c1e1100 */
[----:B-1----:R-:W-:Y:S01]  /*4160*/  PRMT R170, RZ, 0x7610, R170 ;  /* 0x00007610ffaa7816 */ /* 0x002fe200000000aa */
[C---:B------:R-:W-:Y:S01]  /*4170*/  VIADD R120, R7.reuse, UR42 ;  /* 0x0000002a07787c36 */ /* 0x040fe20008000000 */
[C---:B---3--:R-:W-:Y:S02]  /*4180*/  IADD3.X R119, R116.reuse, UR7, RZ, P2, !PT ;  /* 0x0000000774777c10 */ /* 0x048fe400097fe4ff */
[C---:B------:R-:W-:Y:S02]  /*4190*/  IADD3 RZ, P2, R7.reuse, UR43, RZ ;  /* 0x0000002b07ff7c10 */ /* 0x040fe4000ff5e0ff */
[----:B------:R1:W3:Y:S01]  /*41a0*/  @!P1 LDG.E.U8 R170, desc[UR38][R122.64] ;  /* 0x000000267aaa9981 */ /* 0x0002e2000c1e1100 */
[C---:B0-----:R-:W-:Y:S02]  /*41b0*/  IADD3.X R125, R116.reuse, UR10, RZ, P0, !PT ;  /* 0x0000000a747d7c10 */ /* 0x041fe400087fe4ff */
[C---:B------:R-:W-:Y:S01]  /*41c0*/  IADD3 RZ, P0, R7.reuse, UR46, RZ ;  /* 0x0000002e07ff7c10 */ /* 0x040fe2000ff1e0ff */
[C---:B------:R-:W-:Y:S01]  /*41d0*/  VIADD R118, R7.reuse, UR41 ;  /* 0x0000002907767c36 */ /* 0x040fe20008000000 */
[----:B------:R-:W-:Y:S01]  /*41e0*/  PRMT R200, RZ, 0x7610, R200 ;  /* 0x00007610ffc87816 */ /* 0x000fe200000000c8 */
[----:B------:R0:W3:Y:S01]  /*41f0*/  @!P1 LDG.E.U8 R202, desc[UR38][R120.64] ;  /* 0x0000002678ca9981 */ /* 0x0000e2000c1e1100 */
[----:B------:R-:W-:Y:S01]  /*4200*/  PRMT R206, RZ, 0x7610, R206 ;  /* 0x00007610ffce7816 */ /* 0x000fe200000000ce */
[----:B------:R-:W-:Y:S01]  /*4210*/  VIADD R124, R7, UR44 ;  /* 0x0000002c077c7c36 */ /* 0x000fe20008000000 */
[----:B-1----:R-:W-:-:S02]  /*4220*/  IADD3.X R123, R116, UR9, RZ, P2, !PT ;  /* 0x00000009747b7c10 */ /* 0x002fc400097fe4ff */
[C---:B------:R-:W-:Y:S01]  /*4230*/  IADD3 RZ, P2, R7.reuse, UR45, RZ ;  /* 0x0000002d07ff7c10 */ /* 0x040fe2000ff5e0ff */
[----:B------:R1:W3:Y:S01]  /*4240*/  @!P1 LDG.E.U8 R200, desc[UR38][R118.64] ;  /* 0x0000002676c89981 */ /* 0x0002e2000c1e1100 */
[----:B------:R-:W-:Y:S02]  /*4250*/  PRMT R204, RZ, 0x7610, R204 ;  /* 0x00007610ffcc7816 */ /* 0x000fe400000000cc */
[C---:B0-----:R-:W-:Y:S01]  /*4260*/  IADD3.X R121, R116.reuse, UR12, RZ, P0, !PT ;  /* 0x0000000c74797c10 */ /* 0x041fe200087fe4ff */
[C---:B------:R-:W-:Y:S01]  /*4270*/  VIADD R122, R7.reuse, UR43 ;  /* 0x0000002b077a7c36 */ /* 0x040fe20008000000 */
[C---:B------:R-:W-:Y:S01]  /*4280*/  IADD3 RZ, P0, R7.reuse, UR48, RZ ;  /* 0x0000003007ff7c10 */ /* 0x040fe2000ff1e0ff */
[----:B------:R0:W3:Y:S01]  /*4290*/  @!P1 LDG.E.U8 R206, desc[UR38][R124.64] ;  /* 0x000000267cce9981 */ /* 0x0000e2000c1e1100 */
[----:B------:R-:W-:Y:S01]  /*42a0*/  PRMT R210, RZ, 0x7610, R210 ;  /* 0x00007610ffd27816 */ /* 0x000fe200000000d2 */
[C---:B------:R-:W-:Y:S01]  /*42b0*/  VIADD R120, R7.reuse, UR46 ;  /* 0x0000002e07787c36 */ /* 0x040fe20008000000 */
[----:B-1----:R-:W-:Y:S01]  /*42c0*/  IADD3.X R119, R116, UR11, RZ, P2, !PT ;  /* 0x0000000b74777c10 */ /* 0x002fe200097fe4ff */
[----:B------:R1:W3:Y:S01]  /*42d0*/  @!P1 LDG.E.U8 R204, desc[UR38][R122.64] ;  /* 0x000000267acc9981 */ /* 0x0002e2000c1e1100 */
[----:B------:R-:W-:-:S02]  /*42e0*/  IADD3 RZ, P2, R7, UR47, RZ ;  /* 0x0000002f07ff7c10 */ /* 0x000fc4000ff5e0ff */
[----:B------:R-:W-:Y:S01]  /*42f0*/  PRMT R212, RZ, 0x7610, R212 ;  /* 0x00007610ffd47816 */ /* 0x000fe200000000d4 */
[----:B------:R4:W3:Y:S01]  /*4300*/  @!P1 LDG.E.U8 R210, desc[UR38][R120.64] ;  /* 0x0000002678d29981 */ /* 0x0008e2000c1e1100 */
[C---:B0-----:R-:W-:Y:S02]  /*4310*/  IADD3.X R125, R116.reuse, UR14, RZ, P0, !PT ;  /* 0x0000000e747d7c10 */ /* 0x041fe400087fe4ff */
[C---:B------:R-:W-:Y:S01]  /*4320*/  IADD3 RZ, P0, R7.reuse, UR50, RZ ;  /* 0x0000003207ff7c10 */ /* 0x040fe2000ff1e0ff */
[C---:B-1----:R-:W-:Y:S01]  /*4330*/  VIADD R122, R7.reuse, UR47 ;  /* 0x0000002f077a7c36 */ /* 0x042fe20008000000 */
[C---:B------:R-:W-:Y:S02]  /*4340*/  IADD3.X R123, R116.reuse, UR13, RZ, P2, !PT ;  /* 0x0000000d747b7c10 */ /* 0x040fe400097fe4ff */
[----:B----4-:R-:W-:Y:S02]  /*4350*/  IADD3.X R121, R116, UR28, RZ, P0, !PT ;  /* 0x0000001c74797c10 */ /* 0x010fe400087fe4ff */
[C---:B------:R-:W-:Y:S01]  /*4360*/  IADD3 RZ, P0, R7.reuse, UR51, RZ ;  /* 0x0000003307ff7c10 */ /* 0x040fe2000ff1e0ff */
[C---:B------:R-:W-:Y:S01]  /*4370*/  VIADD R118, R7.reuse, UR45 ;  /* 0x0000002d07767c36 */ /* 0x040fe20008000000 */
[----:B------:R-:W-:Y:S01]  /*4380*/  PRMT R208, RZ, 0x7610, R208 ;  /* 0x00007610ffd07816 */ /* 0x000fe200000000d0 */
[C---:B------:R-:W-:Y:S01]  /*4390*/  VIADD R124, R7.reuse, UR48 ;  /* 0x00000030077c7c36 */ /* 0x040fe20008000000 */
[----:B------:R-:W-:Y:S01]  /*43a0*/  PRMT R214, RZ, 0x7610, R214 ;  /* 0x00007610ffd67816 */ /* 0x000fe200000000d6 */
[----:B------:R0:W4:Y:S01]  /*43b0*/  @!P1 LDG.E.U8 R212, desc[UR38][R122.64] ;  /* 0x000000267ad49981 */ /* 0x000122000c1e1100 */
[----:B------:R-:W-:-:S02]  /*43c0*/  IADD3 RZ, P2, R7, UR49, RZ ;  /* 0x0000003107ff7c10 */ /* 0x000fc4000ff5e0ff */
[----:B------:R-:W-:Y:S01]  /*43d0*/  PRMT R216, RZ, 0x7610, R216 ;  /* 0x00007610ffd87816 */ /* 0x000fe200000000d8 */
[----:B------:R1:W4:Y:S04]  /*43e0*/  @!P1 LDG.E.U8 R208, desc[UR38][R118.64] ;  /* 0x0000002676d09981 */ /* 0x000328000c1e1100 */
[----:B------:R1:W4:Y:S01]  /*43f0*/  @!P1 LDG.E.U8 R214, desc[UR38][R124.64] ;  /* 0x000000267cd69981 */ /* 0x000322000c1e1100 */
[C---:B0-----:R-:W-:Y:S02]  /*4400*/  IADD3.X R123, R116.reuse, UR29, RZ, P0, !PT ;  /* 0x0000001d747b7c10 */ /* 0x041fe400087fe4ff */
[C---:B------:R-:W-:Y:S01]  /*4410*/  IADD3 RZ, P0, R7.reuse, UR52, RZ ;  /* 0x0000003407ff7c10 */ /* 0x040fe2000ff1e0ff */
[----:B-1----:R-:W-:Y:S01]  /*4420*/  VIADD R118, R7, UR49 ;  /* 0x0000003107767c36 */ /* 0x002fe20008000000 */
[----:B------:R-:W-:-:S02]  /*4430*/  IADD3.X R119, R116, UR15, RZ, P2, !PT ;  /* 0x0000000f74777c10 */ /* 0x000fc400097fe4ff */
[----:B------:R-:W-:Y:S02]  /*4440*/  IADD3.X R125, R116, UR30, RZ, P0, !PT ;  /* 0x0000001e747d7c10 */ /* 0x000fe400087fe4ff */
[C---:B------:R-:W-:Y:S01]  /*4450*/  IADD3 RZ, P0, R7.reuse, UR53, RZ ;  /* 0x0000003507ff7c10 */ /* 0x040fe2000ff1e0ff */
[C---:B------:R-:W-:Y:S01]  /*4460*/  VIADD R120, R7.reuse, UR50 ;  /* 0x0000003207787c36 */ /* 0x040fe20008000000 */
[----:B------:R-:W-:Y:S01]  /*4470*/  PRMT R218, RZ, 0x7610, R218 ;  /* 0x00007610ffda7816 */ /* 0x000fe200000000da */
[----:B------:R0:W4:Y:S01]  /*4480*/  @!P1 LDG.E.U8 R216, desc[UR38][R118.64] ;  /* 0x0000002676d89981 */ /* 0x000122000c1e1100 */
[----:B------:R-:W-:Y:S01]  /*4490*/  PRMT R220, RZ, 0x7610, R220 ;  /* 0x00007610ffdc7816 */ /* 0x000fe200000000dc */
[C---:B------:R-:W-:Y:S01]  /*44a0*/  VIADD R122, R7.reuse, UR51 ;  /* 0x00000033077a7c36 */ /* 0x040fe20008000000 */
[----:B------:R-:W-:Y:S02]  /*44b0*/  PRMT R222, RZ, 0x7610, R222 ;  /* 0x00007610ffde7816 */ /* 0x000fe400000000de */
[----:B------:R1:W4:Y:S01]  /*44c0*/  @!P1 LDG.E.U8 R218, desc[UR38][R120.64] ;  /* 0x0000002678da9981 */ /* 0x000322000c1e1100 */
[----:B------:R-:W-:-:S03]  /*44d0*/  VIADD R124, R7, UR52 ;  /* 0x00000034077c7c36 */ /* 0x000fc60008000000 */
[----:B------:R1:W4:Y:S01]  /*44e0*/  @!P1 LDG.E.U8 R220, desc[UR38][R122.64] ;  /* 0x000000267adc9981 */ /* 0x000322000c1e1100 */
[C---:B0-----:R-:W-:Y:S02]  /*44f0*/  IADD3.X R119, R116.reuse, UR31, RZ, P0, !PT ;  /* 0x0000001f74777c10 */ /* 0x041fe400087fe4ff */
[C---:B------:R-:W-:Y:S01]  /*4500*/  IADD3 RZ, P0, R7.reuse, UR54, RZ ;  /* 0x0000003607ff7c10 */ /* 0x040fe2000ff1e0ff */
[----:B------:R0:W4:Y:S03]  /*4510*/  @!P1 LDG.E.U8 R222, desc[UR38][R124.64] ;  /* 0x000000267cde9981 */ /* 0x000126000c1e1100 */
[----:B-1----:R-:W-:Y:S02]  /*4520*/  IADD3.X R121, R116, UR32, RZ, P0, !PT ;  /* 0x0000002074797c10 */ /* 0x002fe400087fe4ff */
[C---:B------:R-:W-:Y:S01]  /*4530*/  IADD3 R122, P0, R7.reuse, R12, RZ ;  /* 0x0000000c077a7210 */ /* 0x040fe20007f1e0ff */
[----:B------:R-:W-:Y:S01]  /*4540*/  VIADD R118, R7, UR53 ;  /* 0x0000003507767c36 */ /* 0x000fe20008000000 */
[----:B------:R-:W-:-:S03]  /*4550*/  PRMT R224, RZ, 0x7610, R224 ;  /* 0x00007610ffe07816 */ /* 0x000fc600000000e0 */
[C---:B------:R-:W-:Y:S01]  /*4560*/  IMAD.X R123, R116.reuse, 0x1, R13, P0 ;  /* 0x00000001747b7824 */ /* 0x040fe200000e060d */
[C---:B0-----:R-:W-:Y:S01]  /*4570*/  IADD3 R124, P0, R7.reuse, R14, RZ ;  /* 0x0000000e077c7210 */ /* 0x041fe20007f1e0ff */
[----:B------:R-:W-:Y:S01]  /*4580*/  VIADD R120, R7, UR54 ;  /* 0x0000003607787c36 */ /* 0x000fe20008000000 */
[----:B------:R0:W4:Y:S01]  /*4590*/  @!P1 LDG.E.U8 R224, desc[UR38][R118.64] ;  /* 0x0000002676e09981 */ /* 0x000122000c1e1100 */
[----:B------:R-:W-:Y:S02]  /*45a0*/  PRMT R226, RZ, 0x7610, R226 ;  /* 0x00007610ffe27816 */ /* 0x000fe400000000e2 */
[----:B------:R-:W-:Y:S01]  /*45b0*/  IMAD.X R125, R116, 0x1, R15, P0 ;  /* 0x00000001747d7824 */ /* 0x000fe200000e060f */
[----:B------:R-:W-:-:S03]  /*45c0*/  PRMT R246, RZ, 0x7610, R246 ;  /* 0x00007610fff67816 */ /* 0x000fc600000000f6 */
[----:B------:R1:W4:Y:S01]  /*45d0*/  @!P1 LDG.E.U8 R226, desc[UR38][R120.64] ;  /* 0x0000002678e29981 */ /* 0x000322000c1e1100 */
[----:B0-----:R-:W-:-:S03]  /*45e0*/  IADD3 R118, P0, R7, R16, RZ ;  /* 0x0000001007767210 */ /* 0x001fc60007f1e0ff */
[----:B------:R0:W4:Y:S02]  /*45f0*/  @!P1 LDG.E.U8 R246, desc[UR38][R122.64] ;  /* 0x000000267af69981 */ /* 0x000124000c1e1100 */
[----:B------:R-:W-:Y:S01]  /*4600*/  IMAD.X R119, R116, 0x1, R17, P0 ;  /* 0x0000000174777824 */ /* 0x000fe200000e0611 */
[----:B-1----:R-:W-:Y:S02]  /*4610*/  IADD3 R120, P0, R7, R18, RZ ;  /* 0x0000001207787210 */ /* 0x002fe40007f1e0ff */
[----:B------:R-:W-:-:S03]  /*4620*/  PRMT R244, RZ, 0x7610, R244 ;  /* 0x00007610fff47816 */ /* 0x000fc600000000f4 */
[C---:B------:R-:W-:Y:S01]  /*4630*/  IMAD.X R121, R116.reuse, 0x1, R19, P0 ;  /* 0x0000000174797824 */ /* 0x040fe200000e0613 */
[----:B0-----:R-:W-:Y:S02]  /*4640*/  IADD3 R122, P0, R7, R20, RZ ;  /* 0x00000014077a7210 */ /* 0x001fe40007f1e0ff */
        /* <DEDUP_REMOVED lines=12> */
[----:B------:R-:W-:Y:S01]  /*4710*/  PRMT R234, RZ, 0x7610, R234 ;  /* 0x00007610ffea7816 */ /* 0x000fe200000000ea */
[----:B------:R0:W4:Y:S02]  /*4720*/  @!P1 LDG.E.U8 R238, desc[UR38][R122.64] ;  /* 0x000000267aee9981 */ /* 0x000124000c1e1100 */
[----:B------:R-:W-:Y:S01]  /*4730*/  IMAD.X R121, R116, 0x1, R45, P0 ;  /* 0x0000000174797824 */ /* 0x000fe200000e062d */
[----:B------:R-:W-:Y:S02]  /*4740*/  PRMT R232, RZ, 0x7610, R232 ;  /* 0x00007610ffe87816 */ /* 0x000fe400000000e8 */
[----:B------:R1:W4:Y:S01]  /*4750*/  @!P1 LDG.E.U8 R234, desc[UR38][R118.64] ;  /* 0x0000002676ea9981 */ /* 0x000322000c1e1100 */
[----:B------:R-:W-:-:S03]  /*4760*/  PRMT R230, RZ, 0x7610, R230 ;  /* 0x00007610ffe67816 */ /* 0x000fc600000000e6 */
[----:B------:R1:W4:Y:S01]  /*4770*/  @!P1 LDG.E.U8 R232, desc[UR38][R120.64] ;  /* 0x0000002678e89981 */ /* 0x000322000c1e1100 */
[----:B0-----:R-:W-:-:S04]  /*4780*/  IADD3 R122, P0, R7, UR57, RZ ;  /* 0x00000039077a7c10 */ /* 0x001fc8000ff1e0ff */
[C---:B------:R-:W-:Y:S02]  /*4790*/  IADD3.X R123, R116.reuse, UR35, RZ, P0, !PT ;  /* 0x00000023747b7c10 */ /* 0x040fe400087fe4ff */
[C---:B-1----:R-:W-:Y:S02]  /*47a0*/  IADD3 R118, P0, R7.reuse, UR56, RZ ;  /* 0x0000003807767c10 */ /* 0x042fe4000ff1e0ff */
[----:B------:R-:W-:Y:S01]  /*47b0*/  PRMT R228, RZ, 0x7610, R228 ;  /* 0x00007610ffe47816 */ /* 0x000fe200000000e4 */
[----:B------:R0:W4:Y:S01]  /*47c0*/  @!P1 LDG.E.U8 R230, desc[UR38][R122.64] ;  /* 0x000000267ae69981 */ /* 0x000122000c1e1100 */
[C---:B------:R-:W-:Y:S02]  /*47d0*/  IADD3.X R119, R116.reuse, UR34, RZ, P0, !PT ;  /* 0x0000002274777c10 */ /* 0x040fe400087fe4ff */
[C---:B------:R-:W-:Y:S02]  /*47e0*/  IADD3 R120, P0, R7.reuse, R10, RZ ;  /* 0x0000000a07787210 */ /* 0x040fe40007f1e0ff */
[----:B------:R-:W-:Y:S01]  /*47f0*/  PRMT R236, RZ, 0x7610, R236 ;  /* 0x00007610ffec7816 */ /* 0x000fe200000000ec */
[----:B------:R1:W4:Y:S02]  /*4800*/  @!P1 LDG.E.U8 R228, desc[UR38][R118.64] ;  /* 0x0000002676e49981 */ /* 0x000324000c1e1100 */
[C---:B------:R-:W-:Y:S01]  /*4810*/  IMAD.X R121, R116.reuse, 0x1, R11, P0 ;  /* 0x0000000174797824 */ /* 0x040fe200000e060b */
[C---:B0-----:R-:W-:Y:S01]  /*4820*/  IADD3 R122, P0, R7.reuse, UR55, RZ ;  /* 0x00000037077a7c10 */ /* 0x041fe2000ff1e0ff */
[----:B------:R0:W-:Y:S03]  /*4830*/  STS.U8 [R73+UR58], R132 ;  /* 0x0000008449007988 */ /* 0x0001e6000800003a */
[----:B------:R-:W-:Y:S01]  /*4840*/  IADD3.X R123, R116, UR33, RZ, P0, !PT ;  /* 0x00000021747b7c10 */ /* 0x000fe200087fe4ff */
[----:B------:R0:W4:Y:S01]  /*4850*/  @!P1 LDG.E.U8 R236, desc[UR38][R124.64] ;  /* 0x000000267cec9981 */ /* 0x000122000c1e1100 */
[----:B-1----:R-:W-:-:S03]  /*4860*/  IADD3 R118, P0, R7, R8, RZ ;  /* 0x0000000807767210 */ /* 0x002fc60007f1e0ff */
[----:B------:R1:W-:Y:S01]  /*4870*/  STS.U8 [R73+UR58+0x4], R134 ;  /* 0x0000048649007988 */ /* 0x0003e2000800003a */
[----:B0-----:R-:W-:Y:S01]  /*4880*/  PRMT R132, RZ, 0x7610, R132 ;  /* 0x00007610ff847816 */ /* 0x001fe20000000084 */
[----:B------:R-:W-:Y:S01]  /*4890*/  IMAD.X R119, R116, 0x1, R9, P0 ;  /* 0x0000000174777824 */ /* 0x000fe200000e0609 */
[----:B------:R-:W-:-:S04]  /*48a0*/  PRMT R124, RZ, 0x7610, R124 ;  /* 0x00007610ff7c7816 */ /* 0x000fc8000000007c */
[----:B------:R-:W4:Y:S01]  /*48b0*/  @!P1 LDG.E.U8 R132, desc[UR38][R120.64] ;  /* 0x0000002678849981 */ /* 0x000f22000c1e1100 */
[----:B-1----:R-:W-:-:S03]  /*48c0*/  PRMT R134, RZ, 0x7610, R134 ;  /* 0x00007610ff867816 */ /* 0x002fc60000000086 */
[----:B------:R-:W4:Y:S04]  /*48d0*/  @!P1 LDG.E.U8 R124, desc[UR38][R122.64] ;  /* 0x000000267a7c9981 */ /* 0x000f28000c1e1100 */
[----:B------:R-:W4:Y:S04]  /*48e0*/  @!P1 LDG.E.U8 R134, desc[UR38][R118.64] ;  /* 0x0000002676869981 */ /* 0x000f28000c1e1100 */
[----:B------:R0:W-:Y:S04]  /*48f0*/  STS.U8 [R73+UR58+0x8], R136 ;  /* 0x0000088849007988 */ /* 0x0001e8000800003a */
[----:B-----5:R0:W-:Y:S04]  /*4900*/  STS.U8 [R73+UR58+0xc], R130 ;  /* 0x00000c8249007988 */ /* 0x0201e8000800003a */
[----:B------:R0:W-:Y:S04]  /*4910*/  STS.U8 [R65+UR58], R128 ;  /* 0x0000008041007988 */ /* 0x0001e8000800003a */
[----:B------:R0:W-:Y:S04]  /*4920*/  STS.U8 [R65+UR58+0x4], R126 ;  /* 0x0000047e41007988 */ /* 0x0001e8000800003a */
[----:B------:R0:W-:Y:S04]  /*4930*/  STS.U8 [R65+UR58+0x8], R138 ;  /* 0x0000088a41007988 */ /* 0x0001e8000800003a */
[----:B------:R0:W-:Y:S04]  /*4940*/  STS.U8 [R65+UR58+0xc], R140 ;  /* 0x00000c8c41007988 */ /* 0x0001e8000800003a */
        /* <DEDUP_REMOVED lines=24> */
[----:B--2---:R0:W-:Y:S04]  /*4ad0*/  STS.U8 [R51+UR58+0x2000], R192 ;  /* 0x002000c033007988 */ /* 0x0041e8000800003a */
[----:B------:R0:W-:Y:S04]  /*4ae0*/  STS.U8 [R51+UR58+0x2400], R198 ;  /* 0x002400c633007988 */ /* 0x0001e8000800003a */
[----:B---3--:R0:W-:Y:S04]  /*4af0*/  STS.U8 [R51+UR58+0x2800], R206 ;  /* 0x002800ce33007988 */ /* 0x0081e8000800003a */
[----:B----4-:R0:W-:Y:S01]  /*4b00*/  STS.U8 [R51+UR58+0x2c00], R214 ;  /* 0x002c00d633007988 */ /* 0x0101e2000800003a */
[----:B------:R-:W-:-:S03]  /*4b10*/  R2UR UR17, R75 ;  /* 0x000000004b1172ca */ /* 0x000fc600000e0000 */
[----:B------:R0:W-:Y:S10]  /*4b20*/  STS.U8 [R51+UR58+0x3000], R222 ;  /* 0x003000de33007988 */ /* 0x0001f4000800003a */
[----:B------:R-:W-:Y:S01]  /*4b30*/  USHF.L.U32 UR17, UR17, 0x6, URZ ;  /* 0x0000000611117899 */ /* 0x000fe2000800063f */
[----:B------:R0:W-:Y:S03]  /*4b40*/  STS.U8 [R51+UR58+0x3c00], R244 ;  /* 0x003c00f433007988 */ /* 0x0001e6000800003a */
[----:B------:R-:W-:-:S02]  /*4b50*/  ULOP3.LUT UR17, UR17, 0x100, URZ, 0xc0, !UPT ;  /* 0x0000010011117892 */ /* 0x000fc4000f8ec03f */
[----:B------:R-:W-:Y:S02]  /*4b60*/  UIADD3 UR18, UR58, 0x2000, URZ ;  /* 0x000020003a127890 */ /* 0x000fe4000fffe03f */
[----:B------:R0:W-:Y:S04]  /*4b70*/  STS.U8 [R51+UR58+0x3400], R228 ;  /* 0x003400e433007988 */ /* 0x0001e8000800003a */
        /* <DEDUP_REMOVED lines=24> */
[----:B------:R0:W-:Y:S01]  /*4d00*/  STS.U8 [R67+UR58+0x3f00], R134 ;  /* 0x003f008643007988 */ /* 0x0001e2000800003a */
[----:B------:R1:W-:Y:S06]  /*4d10*/  MEMBAR.ALL.CTA ;  /* 0x0000000000007992 */ /* 0x0003ec0000008000 */
[----:B-1----:R-:W1:Y:S01]  /*4d20*/  FENCE.VIEW.ASYNC.S ;  /* 0x00000000000073c6 */ /* 0x002e620000000000 */
[----:B------:R-:W-:Y:S01]  /*4d30*/  ULEA.HI UR17, UR18, UR17, URZ, 0x1c ;  /* 0x0000001112117291 */ /* 0x000fe2000f8fe03f */
[----:B-1----:R-:W-:Y:S03]  /*4d40*/  BAR.SYNC.DEFER_BLOCKING 0x0 ;  /* 0x0000000000007b1d */ /* 0x002fe60000010000 */
[----:B------:R-:W-:-:S03]  /*4d50*/  ULOP3.LUT UR18, UR17, 0x3fff, URZ, 0xc0, !UPT ;  /* 0x00003fff11127892 */ /* 0x000fc6000f8ec03f */
[----:B------:R-:W-:Y:S01]  /*4d60*/  UMOV UR17, 0x40000040 ;  /* 0x4000004000117882 */ /* 0x000fe20000000000 */
[----:B------:R-:W-:Y:S01]  /*4d70*/  UMOV UR19, 0x40000040 ;  /* 0x4000004000137882 */ /* 0x000fe20000000000 */
[----:B------:R-:W-:-:S06]  /*4d80*/  WARPGROUP.ARRIVE ;  /* 0x00000000000079c5 */ /* 0x000fcc0000000000 */
[----:B------:R-:W-:Y:S01]  /*4d90*/  QGMMA.64x32x32.F32.E5M2.E5M2 R24, gdesc[UR16], R24 ;  /* 0x00600000101879f3 */ /* 0x000fe20008703818 */
[----:B------:R-:W-:Y:S01]  /*4da0*/  UIADD3 UR22, UP0, UR18, 0x2, URZ ;  /* 0x0000000212167890 */ /* 0x000fe2000ff1e03f */
[----:B------:R-:W-:-:S03]  /*4db0*/  UMOV UR17, URZ ;  /* 0x0000003f00117c82 */ /* 0x000fc60008000000 */
[----:B------:R-:W-:Y:S02]  /*4dc0*/  UIADD3.X UR23, UR17, 0x40000040, URZ, UP0, !UPT ;  /* 0x4000004011177890 */ /* 0x000fe400087fe43f */
[----:B------:R-:W-:Y:S02]  /*4dd0*/  UIADD3.64 UR24, UR20, 0x2, URZ ;  /* 0x0000000214187897 */ /* 0x000fe4000fffe03f */
[----:B------:R-:W-:-:S05]  /*4de0*/  UIADD3.64 UR26, UR22, 0x2, URZ ;  /* 0x00000002161a7897 */ /* 0x000fca000fffe03f */
[----:B------:R-:W-:Y:S04]  /*4df0*/  QGMMA.64x32x32.F32.E5M2.E5M2 R24, gdesc[UR20], R24 ;  /* 0x00600000141879f3 */ /* 0x000fe80008703818 */
[----:B------:R-:W-:Y:S01]  /*4e00*/  QGMMA.64x32x32.F32.E5M2.E5M2 R24, gdesc[UR24], R24 ;  /* 0x00600000181879f3 */ /* 0x000fe20008703818 */
[----:B------:R-:W-:Y:S02]  /*4e10*/  R2UR UR25, R77 ;  /* 0x000000004d1972ca */ /* 0x000fe400000e0000 */
[----:B------:R-:W-:Y:S01]  /*4e20*/  R2UR UR24, R79 ;  /* 0x000000004f1872ca */ /* 0x000fe200000e0000 */
[----:B------:R-:W-:Y:S02]  /*4e30*/  UIADD3.64 UR26, UR22, 0x4, URZ ;  /* 0x00000004161a7897 */ /* 0x000fe4000fffe03f */
[----:B------:R-:W-:-:S02]  /*4e40*/  USHF.R.S32.HI UR17, URZ, 0x1f, UR61 ;  /* 0x0000001f3f117899 */ /* 0x000fc4000801143d */
[----:B------:R-:W-:Y:S01]  /*4e50*/  IADD3 R20, P2, R20, UR61, RZ ;  /* 0x0000003d14147c10 */ /* 0x000fe2000ff5e0ff */
[----:B------:R-:W-:Y:S02]  /*4e60*/  UIADD3 UR60, UR60, -0x1, URZ ;  /* 0xffffffff3c3c7890 */ /* 0x000fe4000fffe03f */
[----:B------:R-:W-:Y:S02]  /*4e70*/  UIADD3 UR57, UP5, UR61, UR57, URZ ;  /* 0x000000393d397290 */ /* 0x000fe4000ffbe03f */
[----:B------:R-:W-:Y:S01]  /*4e80*/  UIADD3 UR56, UP4, UR61, UR56, URZ ;  /* 0x000000383d387290 */ /* 0x000fe2000ff9e03f */
[----:B------:R-:W-:Y:S01]  /*4e90*/  IADD3.X R21, R21, UR17, RZ, P2, !PT ;  /* 0x0000001115157c10 */ /* 0x000fe200097fe4ff */
[----:B------:R-:W-:Y:S01]  /*4ea0*/  UIADD3 UR55, UP3, UR61, UR55, URZ ;  /* 0x000000373d377290 */ /* 0x000fe2000ff7e03f */
[----:B------:R-:W-:Y:S01]  /*4eb0*/  QGMMA.64x32x32.F32.E5M2.E5M2 R24, gdesc[UR24], R24, gsb0 ;  /* 0x00600000181879f3 */ /* 0x000fe20008003818 */
[----:B------:R-:W-:Y:S02]  /*4ec0*/  UIADD3 UR54, UP2, UR61, UR54, URZ ;  /* 0x000000363d367290 */ /* 0x000fe4000ff5e03f */
[----:B------:R-:W-:-:S02]  /*4ed0*/  UIADD3 UR53, UP1, UR61, UR53, URZ ;  /* 0x000000353d357290 */ /* 0x000fc4000ff3e03f */
[----:B------:R-:W-:Y:S01]  /*4ee0*/  UIADD3 UR52, UP0, UR61, UR52, URZ ;  /* 0x000000343d347290 */ /* 0x000fe2000ff1e03f */
[----:B------:R-:W-:Y:S01]  /*4ef0*/  ISETP.NE.U32.AND P2, PT, RZ, UR60, PT ;  /* 0x0000003cff007c0c */ /* 0x000fe2000bf45070 */
[----:B------:R-:W-:Y:S01]  /*4f00*/  UIADD3.X UR35, UR17, UR35, URZ, UP5, !UPT ;  /* 0x0000002311237290 */ /* 0x000fe2000affe43f */
[----:B------:R-:W-:Y:S01]  /*4f10*/  IADD3 R8, P3, R8, UR61, RZ ;  /* 0x0000003d08087c10 */ /* 0x000fe2000ff7e0ff */
        /* <DEDUP_REMOVED lines=8> */
[----:B------:R-:W-:-:S02]  /*4fa0*/  UIADD3.X UR30, UR17, UR30, URZ, UP0, !UPT ;  /* 0x0000001e111e7290 */ /* 0x000fc400087fe43f */
[----:B------:R-:W-:Y:S02]  /*4fb0*/  UIADD3 UR51, UP6, UR61, UR51, URZ ;  /* 0x000000333d337290 */ /* 0x000fe4000ffde03f */
[----:B------:R-:W-:Y:S02]  /*4fc0*/  UIADD3 UR50, UP5, UR61, UR50, URZ ;  /* 0x000000323d327290 */ /* 0x000fe4000ffbe03f */
[----:B------:R-:W-:Y:S02]  /*4fd0*/  UIADD3 UR49, UP4, UR61, UR49, URZ ;  /* 0x000000313d317290 */ /* 0x000fe4000ff9e03f */
[----:B------:R-:W-:Y:S02]  /*4fe0*/  UIADD3 UR48, UP3, UR61, UR48, URZ ;  /* 0x000000303d307290 */ /* 0x000fe4000ff7e03f */
[----:B------:R-:W-:Y:S02]  /*4ff0*/  UIADD3 UR47, UP2, UR61, UR47, URZ ;  /* 0x0000002f3d2f7290 */ /* 0x000fe4000ff5e03f */
[----:B------:R-:W-:-:S02]  /*5000*/  UIADD3 UR46, UP1, UR61, UR46, URZ ;  /* 0x0000002e3d2e7290 */ /* 0x000fc4000ff3e03f */
[----:B------:R-:W-:Y:S02]  /*5010*/  UIADD3 UR45, UP0, UR61, UR45, URZ ;  /* 0x0000002d3d2d7290 */ /* 0x000fe4000ff1e03f */
[----:B------:R-:W-:Y:S01]  /*5020*/  IADD3 R18, P1, R18, UR61, RZ ;  /* 0x0000003d12127c10 */ /* 0x000fe2000ff3e0ff */
[----:B------:R-:W-:Y:S02]  /*5030*/  UIADD3.X UR29, UR17, UR29, URZ, UP6, !UPT ;  /* 0x0000001d111d7290 */ /* 0x000fe4000b7fe43f */
[----:B------:R-:W-:Y:S01]  /*5040*/  IADD3.X R9, R9, UR17, RZ, P3, !PT ;  /* 0x0000001109097c10 */ /* 0x000fe20009ffe4ff */
[----:B------:R-:W-:Y:S02]  /*5050*/  UIADD3.X UR28, UR17, UR28, URZ, UP5, !UPT ;  /* 0x0000001c111c7290 */ /* 0x000fe4000affe43f */
[----:B------:R-:W-:Y:S01]  /*5060*/  IADD3.X R11, R11, UR17, RZ, P4, !PT ;  /* 0x000000110b0b7c10 */ /* 0x000fe2000a7fe4ff */
[----:B------:R-:W-:Y:S02]  /*5070*/  UIADD3.X UR15, UR17, UR15, URZ, UP4, !UPT ;  /* 0x0000000f110f7290 */ /* 0x000fe4000a7fe43f */
[----:B------:R-:W-:Y:S01]  /*5080*/  IADD3.X R13, R13, UR17, RZ, P5, !PT ;  /* 0x000000110d0d7c10 */ /* 0x000fe2000affe4ff */
[----:B------:R-:W-:-:S02]  /*5090*/  UIADD3.X UR14, UR17, UR14, URZ, UP3, !UPT ;  /* 0x0000000e110e7290 */ /* 0x000fc40009ffe43f */
[----:B------:R-:W-:Y:S01]  /*50a0*/  IADD3.X R15, R15, UR17, RZ, P6, !PT ;  /* 0x000000110f0f7c10 */ /* 0x000fe2000b7fe4ff */
[----:B------:R-:W-:Y:S02]  /*50b0*/  UIADD3.X UR13, UR17, UR13, URZ, UP2, !UPT ;  /* 0x0000000d110d7290 */ /* 0x000fe400097fe43f */
[----:B------:R-:W-:Y:S01]  /*50c0*/  IADD3.X R17, R17, UR17, RZ, P0, !PT ;  /* 0x0000001111117c10 */ /* 0x000fe200087fe4ff */
[----:B------:R-:W-:Y:S01]  /*50d0*/  UIADD3.X UR12, UR17, UR12, URZ, UP1, !UPT ;  /* 0x0000000c110c7290 */ /* 0x000fe20008ffe43f */
[----:B------:R-:W-:Y:S01]  /*50e0*/  IADD3 R22, P3, R22, UR61, RZ ;  /* 0x0000003d16167c10 */ /* 0x000fe2000ff7e0ff */
[----:B------:R-:W-:Y:S01]  /*50f0*/  UIADD3.X UR11, UR17, UR11, URZ, UP0, !UPT ;  /* 0x0000000b110b7290 */ /* 0x000fe200087fe43f */
[----:B------:R-:W-:Y:S01]  /*5100*/  IADD3 R40, P4, R40, UR61, RZ ;  /* 0x0000003d28287c10 */ /* 0x000fe2000ff9e0ff */
[----:B------:R-:W-:Y:S02]  /*5110*/  UIADD3 UR44, UP6, UR61, UR44, URZ ;  /* 0x0000002c3d2c7290 */ /* 0x000fe4000ffde03f */
[----:B------:R-:W-:Y:S01]  /*5120*/  IADD3 R42, P5, R42, UR61, RZ ;  /* 0x0000003d2a2a7c10 */ /* 0x000fe2000ffbe0ff */
[----:B------:R-:W-:-:S02]  /*5130*/  UIADD3 UR43, UP5, UR61, UR43, URZ ;  /* 0x0000002b3d2b7290 */ /* 0x000fc4000ffbe03f */
[----:B------:R-:W-:Y:S01]  /*5140*/  IADD3 R44, P6, R44, UR61, RZ ;  /* 0x0000003d2c2c7c10 */ /* 0x000fe2000ffde0ff */
[----:B------:R-:W-:Y:S02]  /*5150*/  UIADD3 UR42, UP4, UR61, UR42, URZ ;  /* 0x0000002a3d2a7290 */ /* 0x000fe4000ff9e03f */
[----:B------:R-:W-:Y:S01]  /*5160*/  IADD3 R46, P0, R46, UR61, RZ ;  /* 0x0000003d2e2e7c10 */ /* 0x000fe2000ff1e0ff */
[----:B------:R-:W-:Y:S02]  /*5170*/  UIADD3 UR41, UP3, UR61, UR41, URZ ;  /* 0x000000293d297290 */ /* 0x000fe4000ff7e03f */
[----:B------:R-:W-:Y:S02]  /*5180*/  UIADD3 UR40, UP2, UR61, UR40, URZ ;  /* 0x000000283d287290 */ /* 0x000fe4000ff5e03f */
[----:B------:R-:W-:Y:S02]  /*5190*/  UIADD3 UR37, UP1, UR61, UR37, URZ ;  /* 0x000000253d257290 */ /* 0x000fe4000ff3e03f */
[----:B------:R-:W-:Y:S01]  /*51a0*/  UIADD3 UR36, UP0, UR61, UR36, URZ ;  /* 0x000000243d247290 */ /* 0x000fe2000ff1e03f */
[----:B------:R-:W-:Y:S01]  /*51b0*/  IADD3.X R19, R19, UR17, RZ, P1, !PT ;  /* 0x0000001113137c10 */ /* 0x000fe20008ffe4ff */
[----:B------:R-:W-:Y:S01]  /*51c0*/  UIADD3 UR59, UR59, -0x80, URZ ;  /* 0xffffff803b3b7890 */ /* 0x000fe2000fffe03f */
[----:B------:R-:W-:Y:S01]  /*51d0*/  IADD3 R23, P1, R112, R23, RZ ;  /* 0x0000001770177210 */ /* 0x000fe20007f3e0ff */
[----:B------:R-:W-:-:S02]  /*51e0*/  UIADD3.X UR10, UR17, UR10, URZ, UP6, !UPT ;  /* 0x0000000a110a7290 */ /* 0x000fc4000b7fe43f */
[----:B------:R-:W-:Y:S01]  /*51f0*/  IADD3.X R41, R41, UR17, RZ, P3, !PT ;  /* 0x0000001129297c10 */ /* 0x000fe20009ffe4ff */
        /* <DEDUP_REMOVED lines=8> */
[----:B------:R-:W-:Y:S01]  /*5280*/  UIADD3.X UR5, UR17, UR5, URZ, UP1, !UPT ;  /* 0x0000000511057290 */ /* 0x000fe20008ffe43f */
[----:B------:R-:W-:Y:S02]  /*5290*/  WARPGROUP.DEPBAR.LE gsb0, 0x0 ;  /* 0x00008000000079c5 */ /* 0x000fe40000010000 */
[----:B------:R-:W-:Y:S01]  /*52a0*/  UIADD3.X UR4, UR17, UR4, URZ, UP0, !UPT ;  /* 0x0000000411047290 */ /* 0x000fe200087fe43f */
[----:B------:R-:W-:Y:S01]  /*52b0*/  LEA.HI.X.SX32 R49, R112, R49, 0x1, P1 ;  /* 0x0000003170317211 */ /* 0x000fe200008f0eff */
[----:B0-----:R-:W-:Y:S10]  /*52c0*/  @P2 BRA `(.L_x_1) ;  /* 0xffffffe000242947 */ /* 0x001ff4000383ffff */
.L_x_0:
[----:B------:R-:W-:Y:S01]  /*52d0*/  F2FP.SATFINITE.E5M2.F32.PACK_AB_MERGE_C R26, R27, R26, RZ ;  /* 0x0000001a1b1a723e */ /* 0x000fe200048060ff */
[----:B------:R-:W-:Y:S01]  /*52e0*/  BAR.SYNC.DEFER_BLOCKING 0x0 ;  /* 0x0000000000007b1d */ /* 0x000fe20000010000 */
[----:B------:R-:W-:Y:S02]  /*52f0*/  F2FP.SATFINITE.E5M2.F32.PACK_AB_MERGE_C R30, R31, R30, RZ ;  /* 0x0000001e1f1e723e */ /* 0x000fe400048060ff */
[----:B------:R-:W-:Y:S02]  /*5300*/  F2FP.SATFINITE.E5M2.F32.PACK_AB_MERGE_C R34, R35, R34, RZ ;  /* 0x000000222322723e */ /* 0x000fe400048060ff */
[----:B------:R-:W-:Y:S01]  /*5310*/  F2FP.SATFINITE.E5M2.F32.PACK_AB_MERGE_C R24, R25, R24, RZ ;  /* 0x000000181918723e */ /* 0x000fe200048060ff */
[----:B------:R-:W-:Y:S01]  /*5320*/  ULDC UR4, c[0x0][0x244] ;  /* 0x0000910000047ab9 */ /* 0x000fe20000000800 */
[----:B------:R-:W-:Y:S01]  /*5330*/  F2FP.SATFINITE.E5M2.F32.PACK_AB_MERGE_C R28, R29, R28, RZ ;  /* 0x0000001c1d1c723e */ /* 0x000fe200048060ff */
[----:B------:R-:W-:Y:S01]  /*5340*/  ULDC.64 UR6, c[0x0][0x228] ;  /* 0x00008a0000067ab9 */ /* 0x000fe20000000a00 */
[----:B------:R-:W-:-:S02]  /*5350*/  F2FP.SATFINITE.E5M2.F32.PACK_AB_MERGE_C R32, R33, R32, RZ ;  /* 0x000000202120723e */ /* 0x000fc400048060ff */
[----:B------:R-:W-:Y:S02]  /*5360*/  LOP3.LUT R26, R26, 0xffff, RZ, 0xc0, !PT ;  /* 0x0000ffff1a1a7812 */ /* 0x000fe400078ec0ff */
[----:B------:R-:W-:Y:S02]  /*5370*/  LOP3.LUT R21, R34, 0xffff, RZ, 0xc0, !PT ;  /* 0x0000ffff22157812 */ /* 0x000fe400078ec0ff */
[----:B------:R-:W-:Y:S02]  /*5380*/  LOP3.LUT R17, R30, 0xffff, RZ, 0xc0, !PT ;  /* 0x0000ffff1e117812 */ /* 0x000fe400078ec0ff */
[----:B------:R-:W-:Y:S02]  /*5390*/  LOP3.LUT R24, R24, 0xffff, RZ, 0xc0, !PT ;  /* 0x0000ffff18187812 */ /* 0x000fe400078ec0ff */
[----:B------:R-:W-:Y:S02]  /*53a0*/  LOP3.LUT R19, R32, 0xffff, RZ, 0xc0, !PT ;  /* 0x0000ffff20137812 */ /* 0x000fe400078ec0ff */
[----:B------:R-:W-:-:S02]  /*53b0*/  LOP3.LUT R11, R28, 0xffff, RZ, 0xc0, !PT ;  /* 0x0000ffff1c0b7812 */ /* 0x000fc400078ec0ff */
[--C-:B------:R-:W-:Y:S02]  /*53c0*/  PRMT R10, R21, 0x3340, R0.reuse ;  /* 0x00003340150a7816 */ /* 0x100fe40000000000 */
[----:B------:R-:W-:Y:S02]  /*53d0*/  PRMT R9, R26, 0x3340, R17 ;  /* 0x000033401a097816 */ /* 0x000fe40000000011 */
[----:B------:R-:W-:Y:S02]  /*53e0*/  PRMT R8, R19, 0x3340, R0 ;  /* 0x0000334013087816 */ /* 0x000fe40000000000 */
[----:B------:R-:W-:Y:S02]  /*53f0*/  PRMT R7, R24, 0x3340, R11 ;  /* 0x0000334018077816 */ /* 0x000fe4000000000b */
[----:B------:R-:W-:Y:S02]  /*5400*/  PRMT R15, R9, 0x5410, R10 ;  /* 0x00005410090f7816 */ /* 0x000fe4000000000a */
[----:B------:R-:W-:-:S02]  /*5410*/  PRMT R13, R7, 0x5410, R8 ;  /* 0x00005410070d7816 */ /* 0x000fc40000000008 */
[----:B------:R-:W-:Y:S02]  /*5420*/  SHF.R.U32.HI R9, RZ, 0x8, R11 ;  /* 0x00000008ff097819 */ /* 0x000fe4000001160b */
[----:B------:R-:W-:Y:S02]  /*5430*/  SHF.R.U32.HI R7, RZ, 0x8, R24 ;  /* 0x00000008ff077819 */ /* 0x000fe40000011618 */
[----:B------:R-:W-:Y:S02]  /*5440*/  SHF.R.U32.HI R11, RZ, 0x8, R19 ;  /* 0x00000008ff0b7819 */ /* 0x000fe40000011613 */
[----:B------:R-:W-:Y:S02]  /*5450*/  SHF.R.U32.HI R8, RZ, 0x8, R26 ;  /* 0x00000008ff087819 */ /* 0x000fe4000001161a */
[----:B------:R-:W-:Y:S02]  /*5460*/  SHF.R.U32.HI R10, RZ, 0x8, R17 ;  /* 0x00000008ff0a7819 */ /* 0x000fe40000011611 */
[----:B------:R-:W-:-:S02]  /*5470*/  SHF.R.U32.HI R12, RZ, 0x8, R21 ;  /* 0x00000008ff0c7819 */ /* 0x000fc40000011615 */
[----:B------:R-:W-:Y:S02]  /*5480*/  LOP3.LUT R9, R9, 0xffff, RZ, 0xc0, !PT ;  /* 0x0000ffff09097812 */ /* 0x000fe400078ec0ff */
[----:B------:R-:W-:Y:S02]  /*5490*/  LOP3.LUT R14, R7, 0xffff, RZ, 0xc0, !PT ;  /* 0x0000ffff070e7812 */ /* 0x000fe400078ec0ff */
[----:B------:R-:W-:Y:S02]  /*54a0*/  LOP3.LUT R11, R11, 0xffff, RZ, 0xc0, !PT ;  /* 0x0000ffff0b0b7812 */ /* 0x000fe400078ec0ff */
[----:B------:R-:W-:Y:S02]  /*54b0*/  LOP3.LUT R10, R10, 0xffff, RZ, 0xc0, !PT ;  /* 0x0000ffff0a0a7812 */ /* 0x000fe400078ec0ff */
[----:B------:R-:W-:Y:S02]  /*54c0*/  LOP3.LUT R7, R8, 0xffff, RZ, 0xc0, !PT ;  /* 0x0000ffff08077812 */ /* 0x000fe400078ec0ff */
[----:B------:R-:W-:-:S02]  /*54d0*/  LOP3.LUT R12, R12, 0xffff, RZ, 0xc0, !PT ;  /* 0x0000ffff0c0c7812 */ /* 0x000fc400078ec0ff */
[----:B------:R-:W-:Y:S02]  /*54e0*/  F2FP.SATFINITE.E5M2.F32.PACK_AB_MERGE_C R36, R37, R36, RZ ;  /* 0x000000242524723e */ /* 0x000fe400048060ff */
[----:B------:R-:W-:Y:S02]  /*54f0*/  F2FP.SATFINITE.E5M2.F32.PACK_AB_MERGE_C R38, R39, R38, RZ ;  /* 0x000000262726723e */ /* 0x000fe400048060ff */
[----:B------:R-:W-:Y:S02]  /*5500*/  PRMT R9, R14, 0x3340, R9 ;  /* 0x000033400e097816 */ /* 0x000fe40000000009 */
[----:B------:R-:W-:Y:S02]  /*5510*/  PRMT R8, R11, 0x3340, R0 ;  /* 0x000033400b087816 */ /* 0x000fe40000000000 */
[----:B------:R-:W-:Y:S02]  /*5520*/  PRMT R7, R7, 0x3340, R10 ;  /* 0x0000334007077816 */ /* 0x000fe4000000000a */
[----:B------:R-:W-:-:S02]  /*5530*/  PRMT R12, R12, 0x3340, R1 ;  /* 0x000033400c0c7816 */ /* 0x000fc40000000001 */
[----:B------:R-:W-:Y:S02]  /*5540*/  LOP3.LUT R36, R36, 0xffff, RZ, 0xc0, !PT ;  /* 0x0000ffff24247812 */ /* 0x000fe400078ec0ff */
[----:B------:R-:W-:Y:S02]  /*5550*/  PRMT R9, R9, 0x5410, R8 ;  /* 0x0000541009097816 */ /* 0x000fe40000000008 */
[----:B------:R-:W-:Y:S02]  /*5560*/  LOP3.LUT R38, R38, 0xffff, RZ, 0xc0, !PT ;  /* 0x0000ffff26267812 */ /* 0x000fe400078ec0ff */
[----:B------:R-:W-:Y:S02]  /*5570*/  PRMT R7, R7, 0x5410, R12 ;  /* 0x0000541007077816 */ /* 0x000fe4000000000c */
[--C-:B------:R-:W-:Y:S02]  /*5580*/  PRMT R8, R13, 0x4210, R36.reuse ;  /* 0x000042100d087816 */ /* 0x100fe40000000024 */
[----:B------:R-:W-:-:S02]  /*5590*/  PRMT R36, R9, 0x5210, R36 ;  /* 0x0000521009247816 */ /* 0x000fc40000000024 */
[--C-:B------:R-:W-:Y:S01]  /*55a0*/  PRMT R10, R15, 0x4210, R38.reuse ;  /* 0x000042100f0a7816 */ /* 0x100fe20000000026 */
[----:B------:R-:W-:Y:S01]  /*55b0*/  STS [R5+UR58], R8 ;  /* 0x0000000805007988 */ /* 0x000fe2000800083a */
[----:B------:R-:W-:Y:S01]  /*55c0*/  PRMT R38, R7, 0x5210, R38 ;  /* 0x0000521007267816 */ /* 0x000fe20000000026 */
[----:B------:R-:W-:Y:S01]  /*55d0*/  IMAD R7, R0, UR4, RZ ;  /* 0x0000000400077c24 */ /* 0x000fe2000f8e02ff */
[----:B------:R-:W-:Y:S01]  /*55e0*/  LOP3.LUT R9, R5, 0x40, RZ, 0x3c, !PT ;  /* 0x0000004005097812 */ /* 0x000fe200078e3cff */
[----:B------:R0:W-:Y:S01]  /*55f0*/  STS [R5+UR58+0x100], R36 ;  /* 0x0001002405007988 */ /* 0x0001e2000800083a */
[----:B------:R-:W-:Y:S01]  /*5600*/  LOP3.LUT R22, R4, 0x4, RZ, 0x3c, !PT ;  /* 0x0000000404167812 */ /* 0x000fe200078e3cff */
[----:B------:R-:W-:Y:S01]  /*5610*/  ULDC.64 UR4, c[0x0][0x220] ;  /* 0x0000880000047ab9 */ /* 0x000fe20000000a00 */
[----:B------:R-:W-:Y:S01]  /*5620*/  ISETP.GE.AND P0, PT, R0, UR6, PT ;  /* 0x0000000600007c0c */ /* 0x000fe2000bf06270 */
[----:B------:R-:W-:Y:S01]  /*5630*/  STS [R9+UR58+0x400], R10 ;  /* 0x0004000a09007988 */ /* 0x000fe2000800083a */
[C---:B------:R-:W-:Y:S01]  /*5640*/  IADD3 R24, P1, R7.reuse, UR4, RZ ;  /* 0x0000000407187c10 */ /* 0x040fe2000ff3e0ff */
[----:B------:R-:W-:Y:S01]  /*5650*/  ULDC UR4, c[0x0][0x248] ;  /* 0x0000920000047ab9 */ /* 0x000fe20000000800 */
[----:B------:R-:W-:Y:S01]  /*5660*/  LEA.HI R13, R6, 0x2c, RZ, 0x1a ;  /* 0x0000002c060d7811 */ /* 0x000fe200078fd0ff */
[----:B------:R1:W-:Y:S01]  /*5670*/  STS [R9+UR58+0x500], R38 ;  /* 0x0005002609007988 */ /* 0x0003e2000800083a */
[----:B------:R-:W-:-:S02]  /*5680*/  LEA.HI.X.SX32 R26, R7, UR5, 0x1, P1 ;  /* 0x00000005071a7c11 */ /* 0x000fc400088f0eff */
[C---:B0-----:R-:W-:Y:S01]  /*5690*/  LEA.HI R5, R6.reuse, 0x3c, RZ, 0x1a ;  /* 0x0000003c06057811 */ /* 0x041fe200078fd0ff */
[----:B------:R-:W-:Y:S01]  /*56a0*/  BAR.SYNC.DEFER_BLOCKING 0x0 ;  /* 0x0000000000007b1d */ /* 0x000fe20000010000 */
[----:B------:R-:W-:Y:S01]  /*56b0*/  LEA.HI R7, R6, 0xc, RZ, 0x1a ;  /* 0x0000000c06077811 */ /* 0x000fe200078fd0ff */
[--C-:B------:R-:W-:Y:S01]  /*56c0*/  IMAD.IADD R13, R13, 0x1, R2.reuse ;  /* 0x000000010d0d7824 */ /* 0x100fe200078e0202 */
[C-C-:B------:R-:W-:Y:S01]  /*56d0*/  LOP3.LUT R28, R2.reuse, 0x38, R3.reuse, 0xfe, !PT ;  /* 0x00000038021c7812 */ /* 0x140fe200078efe03 */
[--C-:B------:R-:W-:Y:S01]  /*56e0*/  IMAD.IADD R0, R5, 0x1, R2.reuse ;  /* 0x0000000105007824 */ /* 0x100fe200078e0202 */
[----:B------:R-:W-:Y:S01]  /*56f0*/  LOP3.LUT R5, R2, R3, RZ, 0xfc, !PT ;  /* 0x0000000302057212 */ /* 0x000fe200078efcff */
[--C-:B------:R-:W-:Y:S01]  /*5700*/  IMAD.IADD R18, R7, 0x1, R2.reuse ;  /* 0x0000000107127824 */ /* 0x100fe200078e0202 */
[----:B-1----:R-:W-:Y:S02]  /*5710*/  LEA.HI R9, R6, 0x1c, RZ, 0x1a ;  /* 0x0000001c06097811 */ /* 0x002fe400078fd0ff */
[----:B------:R-:W-:Y:S01]  /*5720*/  LOP3.LUT R6, R2, 0x4, R3, 0xfe, !PT ;  /* 0x0000000402067812 */ /* 0x000fe200078efe03 */
[C---:B------:R-:W-:Y:S01]  /*5730*/  IMAD R7, R5.reuse, UR4, RZ ;  /* 0x0000000405077c24 */ /* 0x040fe2000f8e02ff */
[----:B------:R-:W-:Y:S01]  /*5740*/  ISETP.LT.AND P1, PT, R5, UR7, !P0 ;  /* 0x0000000705007c0c */ /* 0x000fe2000c721270 */
[----:B------:R-:W-:Y:S01]  /*5750*/  IMAD.IADD R16, R9, 0x1, R2 ;  /* 0x0000000109107824 */ /* 0x000fe200078e0202 */
[C---:B------:R-:W-:Y:S01]  /*5760*/  ISETP.LT.AND P4, PT, R6.reuse, UR7, !P0 ;  /* 0x0000000706007c0c */ /* 0x040fe2000c781270 */
[----:B------:R-:W-:Y:S01]  /*5770*/  IMAD R9, R6, UR4, RZ ;  /* 0x0000000406097c24 */ /* 0x000fe2000f8e02ff */
[----:B------:R-:W-:-:S02]  /*5780*/  IADD3 R6, P2, R7, R24, RZ ;  /* 0x0000001807067210 */ /* 0x000fc40007f5e0ff */
[C-C-:B------:R-:W-:Y:S02]  /*5790*/  LOP3.LUT R30, R2.reuse, 0x34, R3.reuse, 0xfe, !PT ;  /* 0x00000034021e7812 */ /* 0x140fe400078efe03 */
[----:B------:R-:W-:Y:S02]  /*57a0*/  LEA.HI.X.SX32 R7, R7, R26, 0x1, P2 ;  /* 0x0000001a07077211 */ /* 0x000fe400010f0eff */
[C-C-:B------:R-:W-:Y:S02]  /*57b0*/  LOP3.LUT R12, R2.reuse, 0x30, R3.reuse, 0xfe, !PT ;  /* 0x00000030020c7812 */ /* 0x140fe400078efe03 */
[C-C-:B------:R-:W-:Y:S01]  /*57c0*/  LOP3.LUT R14, R2.reuse, 0x28, R3.reuse, 0xfe, !PT ;  /* 0x00000028020e7812 */ /* 0x140fe200078efe03 */
[----:B------:R-:W0:Y:S01]  /*57d0*/  LDS R20, [R4+UR58] ;  /* 0x0000003a04147984 */ /* 0x000e220008000800 */
[C-C-:B------:R-:W-:Y:S02]  /*57e0*/  LOP3.LUT R5, R2.reuse, 0x24, R3.reuse, 0xfe, !PT ;  /* 0x0000002402057812 */ /* 0x140fe400078efe03 */
[C-C-:B------:R-:W-:Y:S01]  /*57f0*/  LOP3.LUT R15, R2.reuse, 0x20, R3.reuse, 0xfe, !PT ;  /* 0x00000020020f7812 */ /* 0x140fe200078efe03 */
[----:B------:R-:W1:Y:S01]  /*5800*/  LDS R23, [R22+UR58] ;  /* 0x0000003a16177984 */ /* 0x000e620008000800 */
[----:B------:R-:W-:-:S02]  /*5810*/  LOP3.LUT R17, R2, 0x18, R3, 0xfe, !PT ;  /* 0x0000001802117812 */ /* 0x000fc400078efe03 */
[C-C-:B------:R-:W-:Y:S01]  /*5820*/  LOP3.LUT R11, R2.reuse, 0x14, R3.reuse, 0xfe, !PT ;  /* 0x00000014020b7812 */ /* 0x140fe200078efe03 */
[----:B------:R-:W-:Y:S01]  /*5830*/  LDS R22, [R22+UR58+0x200] ;  /* 0x0002003a16167984 */ /* 0x000fe20008000800 */
[C-C-:B------:R-:W-:Y:S02]  /*5840*/  LOP3.LUT R10, R2.reuse, 0x10, R3.reuse, 0xfe, !PT ;  /* 0x00000010020a7812 */ /* 0x140fe400078efe03 */
[----:B------:R-:W-:Y:S02]  /*5850*/  LOP3.LUT R2, R2, 0x8, R3, 0xfe, !PT ;  /* 0x0000000802027812 */ /* 0x000fe400078efe03 */
[C---:B------:R-:W-:Y:S01]  /*5860*/  IADD3 R8, P3, R9.reuse, R24, RZ ;  /* 0x0000001809087210 */ /* 0x040fe20007f7e0ff */
[----:B------:R-:W-:Y:S01]  /*5870*/  IMAD R19, R10, UR4, RZ ;  /* 0x000000040a137c24 */ /* 0x000fe2000f8e02ff */
[C---:B------:R-:W-:Y:S01]  /*5880*/  ISETP.LT.AND P2, PT, R2.reuse, UR7, !P0 ;  /* 0x0000000702007c0c */ /* 0x040fe2000c741270 */
[----:B------:R-:W-:Y:S01]  /*5890*/  IMAD R3, R2, UR4, RZ ;  /* 0x0000000402037c24 */ /* 0x000fe2000f8e02ff */
[----:B------:R-:W-:-:S02]  /*58a0*/  LEA.HI.X.SX32 R9, R9, R26, 0x1, P3 ;  /* 0x0000001a09097211 */ /* 0x000fc400018f0eff */
[----:B------:R-:W-:Y:S02]  /*58b0*/  ISETP.LT.AND P3, PT, R10, UR7, !P0 ;  /* 0x000000070a007c0c */ /* 0x000fe4000c761270 */
[----:B------:R-:W-:-:S04]  /*58c0*/  IADD3 R2, P6, R3, R24, RZ ;  /* 0x0000001803027210 */ /* 0x000fc80007fde0ff */
[----:B------:R-:W-:Y:S02]  /*58d0*/  LEA.HI.X.SX32 R3, R3, R26, 0x1, P6 ;  /* 0x0000001a03037211 */ /* 0x000fe400030f0eff */
[----:B0-----:R-:W-:Y:S02]  /*58e0*/  PRMT R21, R20, 0x7770, RZ ;  /* 0x0000777014157816 */ /* 0x001fe400000000ff */
[----:B-1----:R-:W-:-:S03]  /*58f0*/  PRMT R25, R23, 0x7770, RZ ;  /* 0x0000777017197816 */ /* 0x002fc600000000ff */
[----:B------:R0:W-:Y:S01]  /*5900*/  @P1 STG.E.U8 desc[UR38][R6.64], R21 ;  /* 0x0000001506001986 */ /* 0x0001e2000c101126 */
[----:B------:R-:W-:Y:S02]  /*5910*/  ISETP.LT.AND P1, PT, R11, UR7, !P0 ;  /* 0x000000070b007c0c */ /* 0x000fe4000c721270 */
[C---:B------:R-:W-:Y:S01]  /*5920*/  PRMT R27, R23.reuse, 0x7771, RZ ;  /* 0x00007771171b7816 */ /* 0x040fe200000000ff */
[----:B------:R-:W1:Y:S01]  /*5930*/  LDS R21, [R4+UR58+0x200] ;  /* 0x0002003a04157984 */ /* 0x000e620008000800 */
[C---:B------:R-:W-:Y:S02]  /*5940*/  PRMT R29, R23.reuse, 0x7772, RZ ;  /* 0x00007772171d7816 */ /* 0x040fe400000000ff */
[----:B------:R-:W-:Y:S01]  /*5950*/  PRMT R23, R23, 0x7773, RZ ;  /* 0x0000777317177816 */ /* 0x000fe200000000ff */
[----:B------:R2:W-:Y:S01]  /*5960*/  @P4 STG.E.U8 desc[UR38][R8.64], R25 ;  /* 0x0000001908004986 */ /* 0x0005e2000c101126 */
[C---:B------:R-:W-:Y:S01]  /*5970*/  ISETP.LT.AND P4, PT, R18.reuse, UR7, !P0 ;  /* 0x0000000712007c0c */ /* 0x040fe2000c781270 */
[----:B------:R-:W-:Y:S01]  /*5980*/  IMAD R18, R18, UR4, RZ ;  /* 0x0000000412127c24 */ /* 0x000fe2000f8e02ff */
[----:B0-----:R-:W-:-:S04]  /*5990*/  IADD3 R6, P6, R19, R24, RZ ;  /* 0x0000001813067210 */ /* 0x001fc80007fde0ff */
[----:B------:R-:W-:Y:S02]  /*59a0*/  IADD3 R10, P5, R18, R24, RZ ;  /* 0x00000018120a7210 */ /* 0x000fe40007fbe0ff */
[-C--:B------:R-:W-:Y:S02]  /*59b0*/  LEA.HI.X.SX32 R7, R19, R26.reuse, 0x1, P6 ;  /* 0x0000001a13077211 */ /* 0x080fe400030f0eff */
[C---:B------:R-:W-:Y:S01]  /*59c0*/  PRMT R19, R20.reuse, 0x7772, RZ ;  /* 0x0000777214137816 */ /* 0x040fe200000000ff */
[----:B--2---:R-:W-:Y:S01]  /*59d0*/  IMAD R9, R11, UR4, RZ ;  /* 0x000000040b097c24 */ /* 0x004fe2000f8e02ff */
[----:B------:R-:W-:Y:S02]  /*59e0*/  PRMT R25, R20, 0x7771, RZ ;  /* 0x0000777114197816 */ /* 0x000fe400000000ff */
[----:B------:R-:W-:-:S03]  /*59f0*/  LEA.HI.X.SX32 R11, R18, R26, 0x1, P5 ;  /* 0x0000001a120b7211 */ /* 0x000fc600028f0eff */
[----:B------:R0:W-:Y:S01]  /*5a00*/  @P2 STG.E.U8 desc[UR38][R2.64], R25 ;  /* 0x0000001902002986 */ /* 0x0001e2000c101126 */
[----:B------:R-:W-:-:S03]  /*5a10*/  IADD3 R8, P2, R9, R24, RZ ;  /* 0x0000001809087210 */ /* 0x000fc60007f5e0ff */
[----:B------:R2:W-:Y:S01]  /*5a20*/  @P4 STG.E.U8 desc[UR38][R10.64], R27 ;  /* 0x0000001b0a004986 */ /* 0x0005e2000c101126 */
[----:B------:R-:W-:Y:S02]  /*5a30*/  LEA.HI.X.SX32 R9, R9, R26, 0x1, P2 ;  /* 0x0000001a09097211 */ /* 0x000fe400010f0eff */
[C---:B------:R-:W-:Y:S01]  /*5a40*/  ISETP.LT.AND P2, PT, R17.reuse, UR7, !P0 ;  /* 0x0000000711007c0c */ /* 0x040fe2000c741270 */
[----:B------:R-:W-:Y:S01]  /*5a50*/  IMAD R17, R17, UR4, RZ ;  /* 0x0000000411117c24 */ /* 0x000fe2000f8e02ff */
[----:B------:R3:W-:Y:S01]  /*5a60*/  @P3 STG.E.U8 desc[UR38][R6.64], R19 ;  /* 0x0000001306003986 */ /* 0x0007e2000c101126 */
[C---:B------:R-:W-:Y:S01]  /*5a70*/  ISETP.LT.AND P3, PT, R15.reuse, UR7, !P0 ;  /* 0x000000070f007c0c */ /* 0x040fe2000c761270 */
[----:B------:R-:W-:Y:S01]  /*5a80*/  IMAD R15, R15, UR4, RZ ;  /* 0x000000040f0f7c24 */ /* 0x000fe2000f8e02ff */
[----:B------:R-:W-:Y:S01]  /*5a90*/  ISETP.LT.AND P4, PT, R5, UR7, !P0 ;  /* 0x0000000705007c0c */ /* 0x000fe2000c781270 */
[----:B------:R4:W-:Y:S01]  /*5aa0*/  @P1 STG.E.U8 desc[UR38][R8.64], R29 ;  /* 0x0000001d08001986 */ /* 0x0009e2000c101126 */
[----:B0-----:R-:W-:-:S02]  /*5ab0*/  IADD3 R2, P5, R17, R24, RZ ;  /* 0x0000001811027210 */ /* 0x001fc40007fbe0ff */
[C---:B------:R-:W-:Y:S01]  /*5ac0*/  ISETP.LT.AND P1, PT, R16.reuse, UR7, !P0 ;  /* 0x0000000710007c0c */ /* 0x040fe2000c721270 */
[----:B------:R-:W-:Y:S01]  /*5ad0*/  IMAD R16, R16, UR4, RZ ;  /* 0x0000000410107c24 */ /* 0x000fe2000f8e02ff */
[----:B------:R-:W-:Y:S01]  /*5ae0*/  LEA.HI.X.SX32 R3, R17, R26, 0x1, P5 ;  /* 0x0000001a11037211 */ /* 0x000fe200028f0eff */
[----:B--2---:R-:W-:Y:S01]  /*5af0*/  IMAD R10, R5, UR4, RZ ;  /* 0x00000004050a7c24 */ /* 0x004fe2000f8e02ff */
[----:B------:R-:W-:Y:S02]  /*5b00*/  PRMT R11, R20, 0x7773, RZ ;  /* 0x00007773140b7816 */ /* 0x000fe400000000ff */
[-C--:B------:R-:W-:Y:S02]  /*5b10*/  IADD3 R4, P6, R16, R24.reuse, RZ ;  /* 0x0000001810047210 */ /* 0x080fe40007fde0ff */
[-C--:B---3--:R-:W-:Y:S01]  /*5b20*/  IADD3 R6, P5, R15, R24.reuse, RZ ;  /* 0x000000180f067210 */ /* 0x088fe20007fbe0ff */
[----:B------:R0:W-:Y:S01]  /*5b30*/  @P2 STG.E.U8 desc[UR38][R2.64], R11 ;  /* 0x0000000b02002986 */ /* 0x0001e2000c101126 */
[----:B----4-:R-:W-:-:S02]  /*5b40*/  IADD3 R8, P2, R10, R24, RZ ;  /* 0x000000180a087210 */ /* 0x010fc40007f5e0ff */
[-C--:B------:R-:W-:Y:S01]  /*5b50*/  LEA.HI.X.SX32 R5, R16, R26.reuse, 0x1, P6 ;  /* 0x0000001a10057211 */ /* 0x080fe200030f0eff */
[----:B------:R-:W-:Y:S01]  /*5b60*/  IMAD R16, R0, UR4, RZ ;  /* 0x0000000400107c24 */ /* 0x000fe2000f8e02ff */
[-C--:B------:R-:W-:Y:S01]  /*5b70*/  LEA.HI.X.SX32 R7, R15, R26.reuse, 0x1, P5 ;  /* 0x0000001a0f077211 */ /* 0x080fe200028f0eff */
[----:B------:R-:W-:Y:S01]  /*5b80*/  IMAD R15, R28, UR4, RZ ;  /* 0x000000041c0f7c24 */ /* 0x000fe2000f8e02ff */
[----:B-1----:R-:W-:Y:S01]  /*5b90*/  PRMT R17, R21, 0x7770, RZ ;  /* 0x0000777015117816 */ /* 0x002fe200000000ff */
[----:B------:R1:W-:Y:S01]  /*5ba0*/  @P1 STG.E.U8 desc[UR38][R4.64], R23 ;  /* 0x0000001704001986 */ /* 0x0003e2000c101126 */
[----:B------:R-:W-:Y:S02]  /*5bb0*/  LEA.HI.X.SX32 R9, R10, R26, 0x1, P2 ;  /* 0x0000001a0a097211 */ /* 0x000fe400010f0eff */
[----:B------:R-:W-:Y:S01]  /*5bc0*/  PRMT R19, R22, 0x7770, RZ ;  /* 0x0000777016137816 */ /* 0x000fe200000000ff */
[----:B------:R2:W-:Y:S01]  /*5bd0*/  @P3 STG.E.U8 desc[UR38][R6.64], R17 ;  /* 0x0000001106003986 */ /* 0x0005e2000c101126 */
[C---:B------:R-:W-:Y:S01]  /*5be0*/  ISETP.LT.AND P5, PT, R14.reuse, UR7, !P0 ;  /* 0x000000070e007c0c */ /* 0x040fe2000c7a1270 */
[----:B------:R-:W-:Y:S01]  /*5bf0*/  IMAD R14, R14, UR4, RZ ;  /* 0x000000040e0e7c24 */ /* 0x000fe2000f8e02ff */
[----:B------:R-:W-:Y:S01]  /*5c00*/  ISETP.LT.AND P3, PT, R12, UR7, !P0 ;  /* 0x000000070c007c0c */ /* 0x000fe2000c761270 */
[----:B------:R3:W-:Y:S01]  /*5c10*/  @P4 STG.E.U8 desc[UR38][R8.64], R19 ;  /* 0x0000001308004986 */ /* 0x0007e2000c101126 */
[C---:B------:R-:W-:Y:S01]  /*5c20*/  ISETP.LT.AND P4, PT, R13.reuse, UR7, !P0 ;  /* 0x000000070d007c0c */ /* 0x040fe2000c781270 */
[----:B------:R-:W-:Y:S01]  /*5c30*/  IMAD R13, R13, UR4, RZ ;  /* 0x000000040d0d7c24 */ /* 0x000fe2000f8e02ff */
[-C--:B0-----:R-:W-:Y:S01]  /*5c40*/  IADD3 R2, P6, R14, R24.reuse, RZ ;  /* 0x000000180e027210 */ /* 0x081fe20007fde0ff */
[----:B------:R-:W-:Y:S01]  /*5c50*/  IMAD R12, R12, UR4, RZ ;  /* 0x000000040c0c7c24 */ /* 0x000fe2000f8e02ff */
[----:B-1----:R-:W-:Y:S01]  /*5c60*/  PRMT R23, R22, 0x7772, RZ ;  /* 0x0000777216177816 */ /* 0x002fe200000000ff */
[----:B------:R-:W-:Y:S01]  /*5c70*/  IMAD R11, R30, UR4, RZ ;  /* 0x000000041e0b7c24 */ /* 0x000fe2000f8e02ff */
[----:B------:R-:W-:-:S02]  /*5c80*/  IADD3 R4, P1, R13, R24, RZ ;  /* 0x000000180d047210 */ /* 0x000fc40007f3e0ff */
[----:B------:R-:W-:Y:S02]  /*5c90*/  LEA.HI.X.SX32 R3, R14, R26, 0x1, P6 ;  /* 0x0000001a0e037211 */ /* 0x000fe400030f0eff */
[CC--:B--2---:R-:W-:Y:S02]  /*5ca0*/  IADD3 R6, P2, R12.reuse, R24.reuse, RZ ;  /* 0x000000180c067210 */ /* 0x0c4fe40007f5e0ff */
[----:B---3--:R-:W-:Y:S02]  /*5cb0*/  IADD3 R8, P6, R11, R24, RZ ;  /* 0x000000180b087210 */ /* 0x008fe40007fde0ff */
[----:B------:R-:W-:Y:S02]  /*5cc0*/  LEA.HI.X.SX32 R5, R13, R26, 0x1, P1 ;  /* 0x0000001a0d057211 */ /* 0x000fe400008f0eff */
[----:B------:R-:W-:Y:S02]  /*5cd0*/  IADD3 R10, P1, R15, R24, RZ ;  /* 0x000000180f0a7210 */ /* 0x000fe40007f3e0ff */
[----:B------:R-:W-:-:S02]  /*5ce0*/  LEA.HI.X.SX32 R7, R12, R26, 0x1, P2 ;  /* 0x0000001a0c077211 */ /* 0x000fc400010f0eff */
[-C--:B------:R-:W-:Y:S02]  /*5cf0*/  LEA.HI.X.SX32 R9, R11, R26.reuse, 0x1, P6 ;  /* 0x0000001a0b097211 */ /* 0x080fe400030f0eff */
[----:B------:R-:W-:Y:S02]  /*5d00*/  ISETP.LT.AND P2, PT, R30, UR7, !P0 ;  /* 0x000000071e007c0c */ /* 0x000fe4000c741270 */
[----:B------:R-:W-:Y:S02]  /*5d10*/  LEA.HI.X.SX32 R11, R15, R26, 0x1, P1 ;  /* 0x0000001a0f0b7211 */ /* 0x000fe400008f0eff */
[----:B------:R-:W-:Y:S02]  /*5d20*/  ISETP.LT.AND P1, PT, R28, UR7, !P0 ;  /* 0x000000071c007c0c */ /* 0x000fe4000c721270 */
[----:B------:R-:W-:Y:S02]  /*5d30*/  ISETP.LT.AND P0, PT, R0, UR7, !P0 ;  /* 0x0000000700007c0c */ /* 0x000fe4000c701270 */
[----:B------:R-:W-:-:S02]  /*5d40*/  PRMT R15, R21, 0x7771, RZ ;  /* 0x00007771150f7816 */ /* 0x000fc400000000ff */
[----:B------:R-:W-:Y:S02]  /*5d50*/  PRMT R17, R22, 0x7771, RZ ;  /* 0x0000777116117816 */ /* 0x000fe400000000ff */
[C---:B------:R-:W-:Y:S01]  /*5d60*/  PRMT R19, R21.reuse, 0x7772, RZ ;  /* 0x0000777215137816 */ /* 0x040fe200000000ff */
[----:B------:R0:W-:Y:S01]  /*5d70*/  @P5 STG.E.U8 desc[UR38][R2.64], R15 ;  /* 0x0000000f02005986 */ /* 0x0001e2000c101126 */
[----:B------:R-:W-:Y:S02]  /*5d80*/  PRMT R21, R21, 0x7773, RZ ;  /* 0x0000777315157816 */ /* 0x000fe400000000ff */
[----:B------:R-:W-:Y:S01]  /*5d90*/  IADD3 R12, P6, R16, R24, RZ ;  /* 0x00000018100c7210 */ /* 0x000fe20007fde0ff */
[----:B------:R0:W-:Y:S01]  /*5da0*/  @P4 STG.E.U8 desc[UR38][R4.64], R17 ;  /* 0x0000001104004986 */ /* 0x0001e2000c101126 */
[----:B------:R-:W-:Y:S02]  /*5db0*/  PRMT R25, R22, 0x7773, RZ ;  /* 0x0000777316197816 */ /* 0x000fe400000000ff */
[----:B------:R-:W-:Y:S01]  /*5dc0*/  LEA.HI.X.SX32 R13, R16, R26, 0x1, P6 ;  /* 0x0000001a100d7211 */ /* 0x000fe200030f0eff */
[----:B------:R0:W-:Y:S04]  /*5dd0*/  @P3 STG.E.U8 desc[UR38][R6.64], R19 ;  /* 0x0000001306003986 */ /* 0x0001e8000c101126 */
[----:B------:R0:W-:Y:S04]  /*5de0*/  @P2 STG.E.U8 desc[UR38][R8.64], R23 ;  /* 0x0000001708002986 */ /* 0x0001e8000c101126 */
[----:B------:R0:W-:Y:S01]  /*5df0*/  @P1 STG.E.U8 desc[UR38][R10.64], R21 ;  /* 0x000000150a001986 */ /* 0x0001e2000c101126 */
[----:B------:R-:W-:Y:S05]  /*5e00*/  @!P0 EXIT ;  /* 0x000000000000894d */ /* 0x000fea0003800000 */
[----:B------:R-:W-:Y:S01]  /*5e10*/  STG.E.U8 desc[UR38][R12.64], R25 ;  /* 0x000000190c007986 */ /* 0x000fe2000c101126 */
[----:B------:R-:W-:Y:S05]  /*5e20*/  EXIT ;  /* 0x000000000000794d */ /* 0x000fea0003800000 */
.L_x_2:
[----:B------:R-:W-:-:S00]  /*5e30*/  BRA `(.L_x_2) ;  /* 0xfffffffc00fc7947 */ /* 0x000fc0000383ffff */
[----:B------:R-:W-:-:S00]  /*5e40*/  NOP ;  /* 0x0000000000007918 */ /* 0x000fc00000000000 */
        /* <DEDUP_REMOVED lines=11> */
.L_x_3:


//--------------------- .nv.shared.matmul_kernel  --------------------------
	.section	.nv.shared.matmul_kernel,"aw",@nobits
	.sectionflags	@""
	.align	16
	.zero		1024


//--------------------- .nv.shared.reserved.0     --------------------------
	.section	.nv.shared.reserved.0,"aw",@nobits
	.weak		__nv_reservedSMEM_offset_0_alias
	.size		__nv_reservedSMEM_offset_0_alias, 0, 0
	.other		__nv_reservedSMEM_offset_0_alias,@"STO_CUDA_RESERVED_SHARED STV_DEFAULT"
__nv_reservedSMEM_offset_0_alias:
	.zero		0


//--------------------- .nv.constant0.matmul_kernel --------------------------
	.section	.nv.constant0.matmul_kernel,"a",@progbits
	.sectionflags	@""
	.align	4
.nv.constant0.matmul_kernel:
	.zero		608


//--------------------- SYMBOLS --------------------------

	.type		.nv.reservedSmem.offset0,@object
	.size		.nv.reservedSmem.offset0,0x4
